//
// Generated by NVIDIA NVVM Compiler
//
// Compiler Build ID: CL-36424714
// Cuda compilation tools, release 13.0, V13.0.88
// Based on NVVM 20.0.0
//

.version 9.0
.target sm_100
.address_size 64

	// .globl	_Z10radix_sortPiS_ii
.func  (.param .b64 func_retval0) __internal_accurate_pow
(
	.param .b64 __internal_accurate_pow_param_0
)
;

.visible .entry _Z10radix_sortPiS_ii(
	.param .u64 .ptr .align 1 _Z10radix_sortPiS_ii_param_0,
	.param .u64 .ptr .align 1 _Z10radix_sortPiS_ii_param_1,
	.param .u32 _Z10radix_sortPiS_ii_param_2,
	.param .u32 _Z10radix_sortPiS_ii_param_3
)
{
	.reg .pred 	%p<52>;
	.reg .b32 	%r<406>;
	.reg .b64 	%rd<34>;
	.reg .b64 	%fd<9>;

	ld.param.u64 	%rd9, [_Z10radix_sortPiS_ii_param_0];
	ld.param.u64 	%rd8, [_Z10radix_sortPiS_ii_param_1];
	ld.param.u32 	%r54, [_Z10radix_sortPiS_ii_param_2];
	ld.param.u32 	%r56, [_Z10radix_sortPiS_ii_param_3];
	cvta.to.global.u64 	%rd1, %rd9;
	mov.u32 	%r57, %ctaid.x;
	mov.u32 	%r58, %ntid.x;
	mov.u32 	%r59, %tid.x;
	mad.lo.s32 	%r1, %r57, %r58, %r59;
	mul.wide.s32 	%rd10, %r1, 4;
	add.s64 	%rd11, %rd1, %rd10;
	ld.global.u32 	%r2, [%rd11];
	add.s32 	%r60, %r56, -1;
	cvt.rn.f64.s32 	%fd1, %r60;
	mov.f64 	%fd2, 0d4024000000000000;
	{
	.reg .b32 %temp; 
	mov.b64 	{%temp, %r61}, %fd2;
	}
	{
	.reg .b32 %temp; 
	mov.b64 	{%temp, %r62}, %fd1;
	}
	shr.u32 	%r63, %r62, 20;
	and.b32  	%r64, %r63, 2047;
	add.s32 	%r65, %r64, -1012;
	mov.b64 	%rd12, %fd1;
	shl.b64 	%rd13, %rd12, %r65;
	setp.eq.s64 	%p1, %rd13, -9223372036854775808;
	{ // callseq 0, 0
	.param .b64 param0;
	st.param.f64 	[param0], %fd1;
	.param .b64 retval0;
	call.uni (retval0), 
	__internal_accurate_pow, 
	(
	param0
	);
	ld.param.f64 	%fd3, [retval0];
	} // callseq 0
	setp.lt.s32 	%p2, %r61, 0;
	neg.f64 	%fd5, %fd3;
	selp.f64 	%fd6, %fd5, %fd3, %p1;
	selp.f64 	%fd7, %fd6, %fd3, %p2;
	setp.eq.s32 	%p3, %r60, 0;
	selp.f64 	%fd8, 0d3FF0000000000000, %fd7, %p3;
	cvt.rzi.s32.f64 	%r3, %fd8;
	div.s32 	%r66, %r2, %r3;
	mul.hi.s32 	%r67, %r66, 1717986919;
	shr.u32 	%r68, %r67, 31;
	shr.s32 	%r69, %r67, 2;
	add.s32 	%r70, %r69, %r68;
	mul.lo.s32 	%r71, %r70, 10;
	sub.s32 	%r4, %r66, %r71;
	setp.lt.s32 	%p4, %r1, 1;
	mov.b32 	%r389, 0;
	mov.u32 	%r390, %r389;
	@%p4 bra 	$L__BB0_12;
	and.b32  	%r5, %r1, 7;
	setp.lt.u32 	%p5, %r1, 8;
	mov.b32 	%r381, 0;
	mov.u32 	%r389, %r381;
	@%p5 bra 	$L__BB0_4;
	and.b32  	%r381, %r1, 2147483640;
	neg.s32 	%r391, %r381;
	add.s64 	%rd32, %rd1, 16;
	mov.b32 	%r389, 0;
$L__BB0_3:
	.pragma "nounroll";
	ld.global.u32 	%r75, [%rd32+-16];
	div.s32 	%r76, %r75, %r3;
	mul.hi.s32 	%r77, %r76, 1717986919;
	shr.u32 	%r78, %r77, 31;
	shr.s32 	%r79, %r77, 2;
	add.s32 	%r80, %r79, %r78;
	mul.lo.s32 	%r81, %r80, 10;
	sub.s32 	%r82, %r76, %r81;
	setp.le.s32 	%p6, %r82, %r4;
	selp.u32 	%r83, 1, 0, %p6;
	add.s32 	%r84, %r389, %r83;
	ld.global.u32 	%r85, [%rd32+-12];
	div.s32 	%r86, %r85, %r3;
	mul.hi.s32 	%r87, %r86, 1717986919;
	shr.u32 	%r88, %r87, 31;
	shr.s32 	%r89, %r87, 2;
	add.s32 	%r90, %r89, %r88;
	mul.lo.s32 	%r91, %r90, 10;
	sub.s32 	%r92, %r86, %r91;
	setp.le.s32 	%p7, %r92, %r4;
	selp.u32 	%r93, 1, 0, %p7;
	add.s32 	%r94, %r84, %r93;
	ld.global.u32 	%r95, [%rd32+-8];
	div.s32 	%r96, %r95, %r3;
	mul.hi.s32 	%r97, %r96, 1717986919;
	shr.u32 	%r98, %r97, 31;
	shr.s32 	%r99, %r97, 2;
	add.s32 	%r100, %r99, %r98;
	mul.lo.s32 	%r101, %r100, 10;
	sub.s32 	%r102, %r96, %r101;
	setp.le.s32 	%p8, %r102, %r4;
	selp.u32 	%r103, 1, 0, %p8;
	add.s32 	%r104, %r94, %r103;
	ld.global.u32 	%r105, [%rd32+-4];
	div.s32 	%r106, %r105, %r3;
	mul.hi.s32 	%r107, %r106, 1717986919;
	shr.u32 	%r108, %r107, 31;
	shr.s32 	%r109, %r107, 2;
	add.s32 	%r110, %r109, %r108;
	mul.lo.s32 	%r111, %r110, 10;
	sub.s32 	%r112, %r106, %r111;
	setp.le.s32 	%p9, %r112, %r4;
	selp.u32 	%r113, 1, 0, %p9;
	add.s32 	%r114, %r104, %r113;
	ld.global.u32 	%r115, [%rd32];
	div.s32 	%r116, %r115, %r3;
	mul.hi.s32 	%r117, %r116, 1717986919;
	shr.u32 	%r118, %r117, 31;
	shr.s32 	%r119, %r117, 2;
	add.s32 	%r120, %r119, %r118;
	mul.lo.s32 	%r121, %r120, 10;
	sub.s32 	%r122, %r116, %r121;
	setp.le.s32 	%p10, %r122, %r4;
	selp.u32 	%r123, 1, 0, %p10;
	add.s32 	%r124, %r114, %r123;
	ld.global.u32 	%r125, [%rd32+4];
	div.s32 	%r126, %r125, %r3;
	mul.hi.s32 	%r127, %r126, 1717986919;
	shr.u32 	%r128, %r127, 31;
	shr.s32 	%r129, %r127, 2;
	add.s32 	%r130, %r129, %r128;
	mul.lo.s32 	%r131, %r130, 10;
	sub.s32 	%r132, %r126, %r131;
	setp.le.s32 	%p11, %r132, %r4;
	selp.u32 	%r133, 1, 0, %p11;
	add.s32 	%r134, %r124, %r133;
	ld.global.u32 	%r135, [%rd32+8];
	div.s32 	%r136, %r135, %r3;
	mul.hi.s32 	%r137, %r136, 1717986919;
	shr.u32 	%r138, %r137, 31;
	shr.s32 	%r139, %r137, 2;
	add.s32 	%r140, %r139, %r138;
	mul.lo.s32 	%r141, %r140, 10;
	sub.s32 	%r142, %r136, %r141;
	setp.le.s32 	%p12, %r142, %r4;
	selp.u32 	%r143, 1, 0, %p12;
	add.s32 	%r144, %r134, %r143;
	ld.global.u32 	%r145, [%rd32+12];
	div.s32 	%r146, %r145, %r3;
	mul.hi.s32 	%r147, %r146, 1717986919;
	shr.u32 	%r148, %r147, 31;
	shr.s32 	%r149, %r147, 2;
	add.s32 	%r150, %r149, %r148;
	mul.lo.s32 	%r151, %r150, 10;
	sub.s32 	%r152, %r146, %r151;
	setp.le.s32 	%p13, %r152, %r4;
	selp.u32 	%r153, 1, 0, %p13;
	add.s32 	%r389, %r144, %r153;
	add.s32 	%r391, %r391, 8;
	add.s64 	%rd32, %rd32, 32;
	setp.eq.s32 	%p14, %r391, 0;
	@%p14 bra 	$L__BB0_4;
	bra.uni 	$L__BB0_3;
$L__BB0_4:
	setp.eq.s32 	%p15, %r5, 0;
	mov.u32 	%r390, %r1;
	@%p15 bra 	$L__BB0_12;
	and.b32  	%r11, %r1, 3;
	setp.lt.u32 	%p16, %r5, 4;
	@%p16 bra 	$L__BB0_7;
	mul.wide.u32 	%rd15, %r381, 4;
	add.s64 	%rd16, %rd1, %rd15;
	ld.global.u32 	%r155, [%rd16];
	div.s32 	%r156, %r155, %r3;
	mul.hi.s32 	%r157, %r156, 1717986919;
	shr.u32 	%r158, %r157, 31;
	shr.s32 	%r159, %r157, 2;
	add.s32 	%r160, %r159, %r158;
	mul.lo.s32 	%r161, %r160, 10;
	sub.s32 	%r162, %r156, %r161;
	setp.le.s32 	%p17, %r162, %r4;
	selp.u32 	%r163, 1, 0, %p17;
	add.s32 	%r164, %r389, %r163;
	ld.global.u32 	%r165, [%rd16+4];
	div.s32 	%r166, %r165, %r3;
	mul.hi.s32 	%r167, %r166, 1717986919;
	shr.u32 	%r168, %r167, 31;
	shr.s32 	%r169, %r167, 2;
	add.s32 	%r170, %r169, %r168;
	mul.lo.s32 	%r171, %r170, 10;
	sub.s32 	%r172, %r166, %r171;
	setp.le.s32 	%p18, %r172, %r4;
	selp.u32 	%r173, 1, 0, %p18;
	add.s32 	%r174, %r164, %r173;
	ld.global.u32 	%r175, [%rd16+8];
	div.s32 	%r176, %r175, %r3;
	mul.hi.s32 	%r177, %r176, 1717986919;
	shr.u32 	%r178, %r177, 31;
	shr.s32 	%r179, %r177, 2;
	add.s32 	%r180, %r179, %r178;
	mul.lo.s32 	%r181, %r180, 10;
	sub.s32 	%r182, %r176, %r181;
	setp.le.s32 	%p19, %r182, %r4;
	selp.u32 	%r183, 1, 0, %p19;
	add.s32 	%r184, %r174, %r183;
	ld.global.u32 	%r185, [%rd16+12];
	div.s32 	%r186, %r185, %r3;
	mul.hi.s32 	%r187, %r186, 1717986919;
	shr.u32 	%r188, %r187, 31;
	shr.s32 	%r189, %r187, 2;
	add.s32 	%r190, %r189, %r188;
	mul.lo.s32 	%r191, %r190, 10;
	sub.s32 	%r192, %r186, %r191;
	setp.le.s32 	%p20, %r192, %r4;
	selp.u32 	%r193, 1, 0, %p20;
	add.s32 	%r389, %r184, %r193;
	add.s32 	%r381, %r381, 4;
$L__BB0_7:
	setp.eq.s32 	%p21, %r11, 0;
	mov.u32 	%r390, %r1;
	@%p21 bra 	$L__BB0_12;
	setp.eq.s32 	%p22, %r11, 1;
	@%p22 bra 	$L__BB0_10;
	mul.wide.u32 	%rd17, %r381, 4;
	add.s64 	%rd18, %rd1, %rd17;
	ld.global.u32 	%r195, [%rd18];
	div.s32 	%r196, %r195, %r3;
	mul.hi.s32 	%r197, %r196, 1717986919;
	shr.u32 	%r198, %r197, 31;
	shr.s32 	%r199, %r197, 2;
	add.s32 	%r200, %r199, %r198;
	mul.lo.s32 	%r201, %r200, 10;
	sub.s32 	%r202, %r196, %r201;
	setp.le.s32 	%p23, %r202, %r4;
	selp.u32 	%r203, 1, 0, %p23;
	add.s32 	%r204, %r389, %r203;
	ld.global.u32 	%r205, [%rd18+4];
	div.s32 	%r206, %r205, %r3;
	mul.hi.s32 	%r207, %r206, 1717986919;
	shr.u32 	%r208, %r207, 31;
	shr.s32 	%r209, %r207, 2;
	add.s32 	%r210, %r209, %r208;
	mul.lo.s32 	%r211, %r210, 10;
	sub.s32 	%r212, %r206, %r211;
	setp.le.s32 	%p24, %r212, %r4;
	selp.u32 	%r213, 1, 0, %p24;
	add.s32 	%r389, %r204, %r213;
	add.s32 	%r381, %r381, 2;
$L__BB0_10:
	and.b32  	%r214, %r1, 1;
	setp.eq.b32 	%p25, %r214, 1;
	not.pred 	%p26, %p25;
	mov.u32 	%r390, %r1;
	@%p26 bra 	$L__BB0_12;
	mul.wide.u32 	%rd19, %r381, 4;
	add.s64 	%rd20, %rd1, %rd19;
	ld.global.u32 	%r215, [%rd20];
	div.s32 	%r216, %r215, %r3;
	mul.hi.s32 	%r217, %r216, 1717986919;
	shr.u32 	%r218, %r217, 31;
	shr.s32 	%r219, %r217, 2;
	add.s32 	%r220, %r219, %r218;
	mul.lo.s32 	%r221, %r220, 10;
	sub.s32 	%r222, %r216, %r221;
	setp.le.s32 	%p27, %r222, %r4;
	selp.u32 	%r223, 1, 0, %p27;
	add.s32 	%r389, %r389, %r223;
	mov.u32 	%r390, %r1;
$L__BB0_12:
	setp.ge.s32 	%p28, %r390, %r54;
	mov.b32 	%r405, 0;
	@%p28 bra 	$L__BB0_24;
	sub.s32 	%r25, %r54, %r390;
	and.b32  	%r26, %r25, 7;
	sub.s32 	%r227, %r390, %r54;
	setp.gt.u32 	%p29, %r227, -8;
	mov.b32 	%r405, 0;
	@%p29 bra 	$L__BB0_16;
	and.b32  	%r229, %r25, -8;
	neg.s32 	%r393, %r229;
	mul.wide.u32 	%rd21, %r390, 4;
	add.s64 	%rd22, %rd21, %rd1;
	add.s64 	%rd33, %rd22, 16;
	mov.b32 	%r405, 0;
$L__BB0_15:
	.pragma "nounroll";
	ld.global.u32 	%r230, [%rd33+-16];
	div.s32 	%r231, %r230, %r3;
	mul.hi.s32 	%r232, %r231, 1717986919;
	shr.u32 	%r233, %r232, 31;
	shr.s32 	%r234, %r232, 2;
	add.s32 	%r235, %r234, %r233;
	mul.lo.s32 	%r236, %r235, 10;
	sub.s32 	%r237, %r231, %r236;
	setp.lt.s32 	%p30, %r237, %r4;
	selp.u32 	%r238, 1, 0, %p30;
	add.s32 	%r239, %r405, %r238;
	ld.global.u32 	%r240, [%rd33+-12];
	div.s32 	%r241, %r240, %r3;
	mul.hi.s32 	%r242, %r241, 1717986919;
	shr.u32 	%r243, %r242, 31;
	shr.s32 	%r244, %r242, 2;
	add.s32 	%r245, %r244, %r243;
	mul.lo.s32 	%r246, %r245, 10;
	sub.s32 	%r247, %r241, %r246;
	setp.lt.s32 	%p31, %r247, %r4;
	selp.u32 	%r248, 1, 0, %p31;
	add.s32 	%r249, %r239, %r248;
	ld.global.u32 	%r250, [%rd33+-8];
	div.s32 	%r251, %r250, %r3;
	mul.hi.s32 	%r252, %r251, 1717986919;
	shr.u32 	%r253, %r252, 31;
	shr.s32 	%r254, %r252, 2;
	add.s32 	%r255, %r254, %r253;
	mul.lo.s32 	%r256, %r255, 10;
	sub.s32 	%r257, %r251, %r256;
	setp.lt.s32 	%p32, %r257, %r4;
	selp.u32 	%r258, 1, 0, %p32;
	add.s32 	%r259, %r249, %r258;
	ld.global.u32 	%r260, [%rd33+-4];
	div.s32 	%r261, %r260, %r3;
	mul.hi.s32 	%r262, %r261, 1717986919;
	shr.u32 	%r263, %r262, 31;
	shr.s32 	%r264, %r262, 2;
	add.s32 	%r265, %r264, %r263;
	mul.lo.s32 	%r266, %r265, 10;
	sub.s32 	%r267, %r261, %r266;
	setp.lt.s32 	%p33, %r267, %r4;
	selp.u32 	%r268, 1, 0, %p33;
	add.s32 	%r269, %r259, %r268;
	ld.global.u32 	%r270, [%rd33];
	div.s32 	%r271, %r270, %r3;
	mul.hi.s32 	%r272, %r271, 1717986919;
	shr.u32 	%r273, %r272, 31;
	shr.s32 	%r274, %r272, 2;
	add.s32 	%r275, %r274, %r273;
	mul.lo.s32 	%r276, %r275, 10;
	sub.s32 	%r277, %r271, %r276;
	setp.lt.s32 	%p34, %r277, %r4;
	selp.u32 	%r278, 1, 0, %p34;
	add.s32 	%r279, %r269, %r278;
	ld.global.u32 	%r280, [%rd33+4];
	div.s32 	%r281, %r280, %r3;
	mul.hi.s32 	%r282, %r281, 1717986919;
	shr.u32 	%r283, %r282, 31;
	shr.s32 	%r284, %r282, 2;
	add.s32 	%r285, %r284, %r283;
	mul.lo.s32 	%r286, %r285, 10;
	sub.s32 	%r287, %r281, %r286;
	setp.lt.s32 	%p35, %r287, %r4;
	selp.u32 	%r288, 1, 0, %p35;
	add.s32 	%r289, %r279, %r288;
	ld.global.u32 	%r290, [%rd33+8];
	div.s32 	%r291, %r290, %r3;
	mul.hi.s32 	%r292, %r291, 1717986919;
	shr.u32 	%r293, %r292, 31;
	shr.s32 	%r294, %r292, 2;
	add.s32 	%r295, %r294, %r293;
	mul.lo.s32 	%r296, %r295, 10;
	sub.s32 	%r297, %r291, %r296;
	setp.lt.s32 	%p36, %r297, %r4;
	selp.u32 	%r298, 1, 0, %p36;
	add.s32 	%r299, %r289, %r298;
	ld.global.u32 	%r300, [%rd33+12];
	div.s32 	%r301, %r300, %r3;
	mul.hi.s32 	%r302, %r301, 1717986919;
	shr.u32 	%r303, %r302, 31;
	shr.s32 	%r304, %r302, 2;
	add.s32 	%r305, %r304, %r303;
	mul.lo.s32 	%r306, %r305, 10;
	sub.s32 	%r307, %r301, %r306;
	setp.lt.s32 	%p37, %r307, %r4;
	selp.u32 	%r308, 1, 0, %p37;
	add.s32 	%r405, %r299, %r308;
	add.s32 	%r390, %r390, 8;
	add.s32 	%r393, %r393, 8;
	add.s64 	%rd33, %rd33, 32;
	setp.ne.s32 	%p38, %r393, 0;
	@%p38 bra 	$L__BB0_15;
$L__BB0_16:
	setp.eq.s32 	%p39, %r26, 0;
	@%p39 bra 	$L__BB0_24;
	and.b32  	%r41, %r25, 3;
	setp.lt.u32 	%p40, %r26, 4;
	@%p40 bra 	$L__BB0_19;
	mul.wide.u32 	%rd23, %r390, 4;
	add.s64 	%rd24, %rd1, %rd23;
	ld.global.u32 	%r310, [%rd24];
	div.s32 	%r311, %r310, %r3;
	mul.hi.s32 	%r312, %r311, 1717986919;
	shr.u32 	%r313, %r312, 31;
	shr.s32 	%r314, %r312, 2;
	add.s32 	%r315, %r314, %r313;
	mul.lo.s32 	%r316, %r315, 10;
	sub.s32 	%r317, %r311, %r316;
	setp.lt.s32 	%p41, %r317, %r4;
	selp.u32 	%r318, 1, 0, %p41;
	add.s32 	%r319, %r405, %r318;
	ld.global.u32 	%r320, [%rd24+4];
	div.s32 	%r321, %r320, %r3;
	mul.hi.s32 	%r322, %r321, 1717986919;
	shr.u32 	%r323, %r322, 31;
	shr.s32 	%r324, %r322, 2;
	add.s32 	%r325, %r324, %r323;
	mul.lo.s32 	%r326, %r325, 10;
	sub.s32 	%r327, %r321, %r326;
	setp.lt.s32 	%p42, %r327, %r4;
	selp.u32 	%r328, 1, 0, %p42;
	add.s32 	%r329, %r319, %r328;
	ld.global.u32 	%r330, [%rd24+8];
	div.s32 	%r331, %r330, %r3;
	mul.hi.s32 	%r332, %r331, 1717986919;
	shr.u32 	%r333, %r332, 31;
	shr.s32 	%r334, %r332, 2;
	add.s32 	%r335, %r334, %r333;
	mul.lo.s32 	%r336, %r335, 10;
	sub.s32 	%r337, %r331, %r336;
	setp.lt.s32 	%p43, %r337, %r4;
	selp.u32 	%r338, 1, 0, %p43;
	add.s32 	%r339, %r329, %r338;
	ld.global.u32 	%r340, [%rd24+12];
	div.s32 	%r341, %r340, %r3;
	mul.hi.s32 	%r342, %r341, 1717986919;
	shr.u32 	%r343, %r342, 31;
	shr.s32 	%r344, %r342, 2;
	add.s32 	%r345, %r344, %r343;
	mul.lo.s32 	%r346, %r345, 10;
	sub.s32 	%r347, %r341, %r346;
	setp.lt.s32 	%p44, %r347, %r4;
	selp.u32 	%r348, 1, 0, %p44;
	add.s32 	%r405, %r339, %r348;
	add.s32 	%r390, %r390, 4;
$L__BB0_19:
	setp.eq.s32 	%p45, %r41, 0;
	@%p45 bra 	$L__BB0_24;
	setp.eq.s32 	%p46, %r41, 1;
	@%p46 bra 	$L__BB0_22;
	mul.wide.u32 	%rd25, %r390, 4;
	add.s64 	%rd26, %rd1, %rd25;
	ld.global.u32 	%r350, [%rd26];
	div.s32 	%r351, %r350, %r3;
	mul.hi.s32 	%r352, %r351, 1717986919;
	shr.u32 	%r353, %r352, 31;
	shr.s32 	%r354, %r352, 2;
	add.s32 	%r355, %r354, %r353;
	mul.lo.s32 	%r356, %r355, 10;
	sub.s32 	%r357, %r351, %r356;
	setp.lt.s32 	%p47, %r357, %r4;
	selp.u32 	%r358, 1, 0, %p47;
	add.s32 	%r359, %r405, %r358;
	ld.global.u32 	%r360, [%rd26+4];
	div.s32 	%r361, %r360, %r3;
	mul.hi.s32 	%r362, %r361, 1717986919;
	shr.u32 	%r363, %r362, 31;
	shr.s32 	%r364, %r362, 2;
	add.s32 	%r365, %r364, %r363;
	mul.lo.s32 	%r366, %r365, 10;
	sub.s32 	%r367, %r361, %r366;
	setp.lt.s32 	%p48, %r367, %r4;
	selp.u32 	%r368, 1, 0, %p48;
	add.s32 	%r405, %r359, %r368;
	add.s32 	%r390, %r390, 2;
$L__BB0_22:
	and.b32  	%r369, %r25, 1;
	setp.eq.b32 	%p49, %r369, 1;
	not.pred 	%p50, %p49;
	@%p50 bra 	$L__BB0_24;
	mul.wide.u32 	%rd27, %r390, 4;
	add.s64 	%rd28, %rd1, %rd27;
	ld.global.u32 	%r370, [%rd28];
	div.s32 	%r371, %r370, %r3;
	mul.hi.s32 	%r372, %r371, 1717986919;
	shr.u32 	%r373, %r372, 31;
	shr.s32 	%r374, %r372, 2;
	add.s32 	%r375, %r374, %r373;
	mul.lo.s32 	%r376, %r375, 10;
	sub.s32 	%r377, %r371, %r376;
	setp.lt.s32 	%p51, %r377, %r4;
	selp.u32 	%r378, 1, 0, %p51;
	add.s32 	%r405, %r405, %r378;
$L__BB0_24:
	cvta.to.global.u64 	%rd29, %rd8;
	add.s32 	%r379, %r405, %r389;
	mul.wide.u32 	%rd30, %r379, 4;
	add.s64 	%rd31, %rd29, %rd30;
	st.global.u32 	[%rd31], %r2;
	ret;

}
.func  (.param .b64 func_retval0) __internal_accurate_pow(
	.param .b64 __internal_accurate_pow_param_0
)
{
	.reg .pred 	%p<8>;
	.reg .b32 	%r<46>;
	.reg .b32 	%f<3>;
	.reg .b64 	%fd<109>;

	ld.param.f64 	%fd10, [__internal_accurate_pow_param_0];
	mov.f64 	%fd11, 0d4024000000000000;
	{
	.reg .b32 %temp; 
	mov.b64 	{%temp, %r8}, %fd11;
	}
	{
	.reg .b32 %temp; 
	mov.b64 	{%r9, %temp}, %fd11;
	}
	shr.u32 	%r10, %r8, 20;
	setp.lt.u32 	%p1, %r8, 1048576;
	mov.f64 	%fd12, 0d4384000000000000;
	{
	.reg .b32 %temp; 
	mov.b64 	{%temp, %r11}, %fd12;
	}
	{
	.reg .b32 %temp; 
	mov.b64 	{%r12, %temp}, %fd12;
	}
	shr.u32 	%r13, %r11, 20;
	add.s32 	%r14, %r13, -54;
	selp.b32 	%r15, %r12, %r9, %p1;
	selp.b32 	%r16, %r11, %r8, %p1;
	selp.b32 	%r1, %r14, %r10, %p1;
	add.s32 	%r45, %r1, -1023;
	and.b32  	%r17, %r16, -2146435073;
	or.b32  	%r18, %r17, 1072693248;
	mov.b64 	%fd107, {%r15, %r18};
	setp.lt.u32 	%p2, %r18, 1073127583;
	@%p2 bra 	$L__BB1_2;
	{
	.reg .b32 %temp; 
	mov.b64 	{%r19, %temp}, %fd107;
	}
	{
	.reg .b32 %temp; 
	mov.b64 	{%temp, %r20}, %fd107;
	}
	add.s32 	%r21, %r20, -1048576;
	mov.b64 	%fd107, {%r19, %r21};
	add.s32 	%r45, %r1, -1022;
$L__BB1_2:
	add.f64 	%fd13, %fd107, 0dBFF0000000000000;
	add.f64 	%fd14, %fd107, 0d3FF0000000000000;
	rcp.approx.ftz.f64 	%fd15, %fd14;
	neg.f64 	%fd16, %fd14;
	fma.rn.f64 	%fd17, %fd16, %fd15, 0d3FF0000000000000;
	fma.rn.f64 	%fd18, %fd17, %fd17, %fd17;
	fma.rn.f64 	%fd19, %fd18, %fd15, %fd15;
	mul.f64 	%fd20, %fd13, %fd19;
	fma.rn.f64 	%fd21, %fd13, %fd19, %fd20;
	mul.f64 	%fd22, %fd21, %fd21;
	fma.rn.f64 	%fd23, %fd22, 0d3EB0F5FF7D2CAFE2, 0d3ED0F5D241AD3B5A;
	fma.rn.f64 	%fd24, %fd23, %fd22, 0d3EF3B20A75488A3F;
	fma.rn.f64 	%fd25, %fd24, %fd22, 0d3F1745CDE4FAECD5;
	fma.rn.f64 	%fd26, %fd25, %fd22, 0d3F3C71C7258A578B;
	fma.rn.f64 	%fd27, %fd26, %fd22, 0d3F6249249242B910;
	fma.rn.f64 	%fd28, %fd27, %fd22, 0d3F89999999999DFB;
	sub.f64 	%fd29, %fd13, %fd21;
	add.f64 	%fd30, %fd29, %fd29;
	neg.f64 	%fd31, %fd21;
	fma.rn.f64 	%fd32, %fd31, %fd13, %fd30;
	mul.f64 	%fd33, %fd19, %fd32;
	fma.rn.f64 	%fd34, %fd22, %fd28, 0d3FB5555555555555;
	mov.f64 	%fd35, 0d3FB5555555555555;
	sub.f64 	%fd36, %fd35, %fd34;
	fma.rn.f64 	%fd37, %fd22, %fd28, %fd36;
	add.f64 	%fd38, %fd37, 0dBC46A4CB00B9E7B0;
	add.f64 	%fd39, %fd34, %fd38;
	sub.f64 	%fd40, %fd34, %fd39;
	add.f64 	%fd41, %fd38, %fd40;
	mul.rn.f64 	%fd42, %fd21, %fd21;
	neg.f64 	%fd43, %fd42;
	fma.rn.f64 	%fd44, %fd21, %fd21, %fd43;
	{
	.reg .b32 %temp; 
	mov.b64 	{%r22, %temp}, %fd33;
	}
	{
	.reg .b32 %temp; 
	mov.b64 	{%temp, %r23}, %fd33;
	}
	add.s32 	%r24, %r23, 1048576;
	mov.b64 	%fd45, {%r22, %r24};
	fma.rn.f64 	%fd46, %fd21, %fd45, %fd44;
	mul.rn.f64 	%fd47, %fd42, %fd21;
	neg.f64 	%fd48, %fd47;
	fma.rn.f64 	%fd49, %fd42, %fd21, %fd48;
	fma.rn.f64 	%fd50, %fd42, %fd33, %fd49;
	fma.rn.f64 	%fd51, %fd46, %fd21, %fd50;
	mul.rn.f64 	%fd52, %fd39, %fd47;
	neg.f64 	%fd53, %fd52;
	fma.rn.f64 	%fd54, %fd39, %fd47, %fd53;
	fma.rn.f64 	%fd55, %fd39, %fd51, %fd54;
	fma.rn.f64 	%fd56, %fd41, %fd47, %fd55;
	add.f64 	%fd57, %fd52, %fd56;
	sub.f64 	%fd58, %fd52, %fd57;
	add.f64 	%fd59, %fd56, %fd58;
	add.f64 	%fd60, %fd21, %fd57;
	sub.f64 	%fd61, %fd21, %fd60;
	add.f64 	%fd62, %fd57, %fd61;
	add.f64 	%fd63, %fd59, %fd62;
	add.f64 	%fd64, %fd33, %fd63;
	add.f64 	%fd65, %fd60, %fd64;
	sub.f64 	%fd66, %fd60, %fd65;
	add.f64 	%fd67, %fd64, %fd66;
	xor.b32  	%r25, %r45, -2147483648;
	mov.b32 	%r26, 1127219200;
	mov.b64 	%fd68, {%r25, %r26};
	mov.b32 	%r27, -2147483648;
	mov.b64 	%fd69, {%r27, %r26};
	sub.f64 	%fd70, %fd68, %fd69;
	fma.rn.f64 	%fd71, %fd70, 0d3FE62E42FEFA39EF, %fd65;
	fma.rn.f64 	%fd72, %fd70, 0dBFE62E42FEFA39EF, %fd71;
	sub.f64 	%fd73, %fd72, %fd65;
	sub.f64 	%fd74, %fd67, %fd73;
	fma.rn.f64 	%fd75, %fd70, 0d3C7ABC9E3B39803F, %fd74;
	add.f64 	%fd76, %fd71, %fd75;
	sub.f64 	%fd77, %fd71, %fd76;
	add.f64 	%fd78, %fd75, %fd77;
	{
	.reg .b32 %temp; 
	mov.b64 	{%temp, %r28}, %fd10;
	}
	{
	.reg .b32 %temp; 
	mov.b64 	{%r29, %temp}, %fd10;
	}
	shl.b32 	%r30, %r28, 1;
	setp.gt.u32 	%p3, %r30, -33554433;
	and.b32  	%r31, %r28, -15728641;
	selp.b32 	%r32, %r31, %r28, %p3;
	mov.b64 	%fd79, {%r29, %r32};
	mul.rn.f64 	%fd80, %fd76, %fd79;
	neg.f64 	%fd81, %fd80;
	fma.rn.f64 	%fd82, %fd76, %fd79, %fd81;
	fma.rn.f64 	%fd83, %fd78, %fd79, %fd82;
	add.f64 	%fd4, %fd80, %fd83;
	sub.f64 	%fd84, %fd80, %fd4;
	add.f64 	%fd5, %fd83, %fd84;
	fma.rn.f64 	%fd85, %fd4, 0d3FF71547652B82FE, 0d4338000000000000;
	{
	.reg .b32 %temp; 
	mov.b64 	{%r5, %temp}, %fd85;
	}
	mov.f64 	%fd86, 0dC338000000000000;
	add.rn.f64 	%fd87, %fd85, %fd86;
	fma.rn.f64 	%fd88, %fd87, 0dBFE62E42FEFA39EF, %fd4;
	fma.rn.f64 	%fd89, %fd87, 0dBC7ABC9E3B39803F, %fd88;
	fma.rn.f64 	%fd90, %fd89, 0d3E5ADE1569CE2BDF, 0d3E928AF3FCA213EA;
	fma.rn.f64 	%fd91, %fd90, %fd89, 0d3EC71DEE62401315;
	fma.rn.f64 	%fd92, %fd91, %fd89, 0d3EFA01997C89EB71;
	fma.rn.f64 	%fd93, %fd92, %fd89, 0d3F2A01A014761F65;
	fma.rn.f64 	%fd94, %fd93, %fd89, 0d3F56C16C1852B7AF;
	fma.rn.f64 	%fd95, %fd94, %fd89, 0d3F81111111122322;
	fma.rn.f64 	%fd96, %fd95, %fd89, 0d3FA55555555502A1;
	fma.rn.f64 	%fd97, %fd96, %fd89, 0d3FC5555555555511;
	fma.rn.f64 	%fd98, %fd97, %fd89, 0d3FE000000000000B;
	fma.rn.f64 	%fd99, %fd98, %fd89, 0d3FF0000000000000;
	fma.rn.f64 	%fd100, %fd99, %fd89, 0d3FF0000000000000;
	{
	.reg .b32 %temp; 
	mov.b64 	{%r6, %temp}, %fd100;
	}
	{
	.reg .b32 %temp; 
	mov.b64 	{%temp, %r7}, %fd100;
	}
	shl.b32 	%r33, %r5, 20;
	add.s32 	%r34, %r33, %r7;
	mov.b64 	%fd108, {%r6, %r34};
	{
	.reg .b32 %temp; 
	mov.b64 	{%temp, %r35}, %fd4;
	}
	mov.b32 	%f2, %r35;
	abs.f32 	%f1, %f2;
	setp.lt.f32 	%p4, %f1, 0f4086232B;
	@%p4 bra 	$L__BB1_5;
	setp.lt.f64 	%p5, %fd4, 0d0000000000000000;
	add.f64 	%fd101, %fd4, 0d7FF0000000000000;
	selp.f64 	%fd108, 0d0000000000000000, %fd101, %p5;
	setp.geu.f32 	%p6, %f1, 0f40874800;
	@%p6 bra 	$L__BB1_5;
	shr.u32 	%r36, %r5, 31;
	add.s32 	%r37, %r5, %r36;
	shr.s32 	%r38, %r37, 1;
	shl.b32 	%r39, %r38, 20;
	add.s32 	%r40, %r7, %r39;
	mov.b64 	%fd102, {%r6, %r40};
	sub.s32 	%r41, %r5, %r38;
	shl.b32 	%r42, %r41, 20;
	add.s32 	%r43, %r42, 1072693248;
	mov.b32 	%r44, 0;
	mov.b64 	%fd103, {%r44, %r43};
	mul.f64 	%fd108, %fd103, %fd102;
$L__BB1_5:
	abs.f64 	%fd104, %fd108;
	setp.eq.f64 	%p7, %fd104, 0d7FF0000000000000;
	fma.rn.f64 	%fd105, %fd108, %fd5, %fd108;
	selp.f64 	%fd106, %fd108, %fd105, %p7;
	st.param.f64 	[func_retval0], %fd106;
	ret;

}


// ===== COMPILED SASS (sm_100) =====

	.target	sm_100

	.elftype	@"ET_EXEC"


//--------------------- .note.nv.tkinfo           --------------------------
	.section	.note.nv.tkinfo,"",@"SHT_NOTE"
	.sectionflags	@"SHF_NOTE_NV_TKINFO"
	.tkinfo
        /*0018*/ 	.word	0x00000002
        /*0030*/ 	.string	""
        /*0030*/ 	.string	"ptxas"
        /*0030*/ 	.string	"Cuda compilation tools, release 13.0, V13.0.88"
        /*0030*/ 	.string	"Build cuda_13.0.r13.0/compiler.36424714_0"
        /*0030*/ 	.string	"-arch sm_100 -m 64 "



//--------------------- .note.nv.cuinfo           --------------------------
	.section	.note.nv.cuinfo,"",@"SHT_NOTE"
	.sectionflags	@"SHF_NOTE_NV_CUINFO"
        /*0018*/ 	.short	0x0002
        /*001a*/ 	.short	0x0064
        /*001c*/ 	.short	0x0082
	.zero		2


//--------------------- .nv.info                  --------------------------
	.section	.nv.info,"",@"SHT_CUDA_INFO"
	.align	4


	//----- nvinfo : EIATTR_REGCOUNT
	.align		4
        /*0000*/ 	.byte	0x04, 0x2f
        /*0002*/ 	.short	(.L_1 - .L_0)
	.align		4
.L_0:
        /*0004*/ 	.word	index@(_Z10radix_sortPiS_ii)
        /*0008*/ 	.word	0x00000020


	//----- nvinfo : EIATTR_FRAME_SIZE
	.align		4
.L_1:
        /*000c*/ 	.byte	0x04, 0x11
        /*000e*/ 	.short	(.L_3 - .L_2)
	.align		4
.L_2:
        /*0010*/ 	.word	index@($_Z10radix_sortPiS_ii$__internal_accurate_pow)
        /*0014*/ 	.word	0x00000000


	//----- nvinfo : EIATTR_FRAME_SIZE
	.align		4
.L_3:
        /*0018*/ 	.byte	0x04, 0x11
        /*001a*/ 	.short	(.L_5 - .L_4)
	.align		4
.L_4:
        /*001c*/ 	.word	index@(_Z10radix_sortPiS_ii)
        /*0020*/ 	.word	0x00000000


	//----- nvinfo : EIATTR_MIN_STACK_SIZE
	.align		4
.L_5:
        /*0024*/ 	.byte	0x04, 0x12
        /*0026*/ 	.short	(.L_7 - .L_6)
	.align		4
.L_6:
        /*0028*/ 	.word	index@(_Z10radix_sortPiS_ii)
        /*002c*/ 	.word	0x00000000
.L_7:


//--------------------- .nv.compat                --------------------------
	.section	.nv.compat,"",@"SHT_CUDA_COMPAT_INFO"
	.align	4
        /*0000*/ 	.byte	0x02, 0x09, 0x00, 0x00, 0x02, 0x02, 0x01, 0x00, 0x02, 0x05, 0x05, 0x00, 0x03, 0x07, 0x01, 0x01
        /*0010*/ 	.byte	0x02, 0x03, 0x00, 0x00, 0x02, 0x06, 0x01, 0x00, 0x04, 0x0b, 0x08, 0x00, 0x01, 0x00, 0x00, 0x00
        /*0020*/ 	.byte	0x00, 0x00, 0x00, 0x00


//--------------------- .nv.info._Z10radix_sortPiS_ii --------------------------
	.section	.nv.info._Z10radix_sortPiS_ii,"",@"SHT_CUDA_INFO"
	.sectionflags	@""
	.align	4


	//----- nvinfo : EIATTR_CUDA_API_VERSION
	.align		4
        /*0000*/ 	.byte	0x04, 0x37
        /*0002*/ 	.short	(.L_9 - .L_8)
.L_8:
        /*0004*/ 	.word	0x00000082


	//----- nvinfo : EIATTR_KPARAM_INFO
	.align		4
.L_9:
        /*0008*/ 	.byte	0x04, 0x17
        /*000a*/ 	.short	(.L_11 - .L_10)
.L_10:
        /*000c*/ 	.word	0x00000000
        /*0010*/ 	.short	0x0003
        /*0012*/ 	.short	0x0014
        /*0014*/ 	.byte	0x00, 0xf0, 0x11, 0x00


	//----- nvinfo : EIATTR_KPARAM_INFO
	.align		4
.L_11:
        /*0018*/ 	.byte	0x04, 0x17
        /*001a*/ 	.short	(.L_13 - .L_12)
.L_12:
        /*001c*/ 	.word	0x00000000
        /*0020*/ 	.short	0x0002
        /*0022*/ 	.short	0x0010
        /*0024*/ 	.byte	0x00, 0xf0, 0x11, 0x00


	//----- nvinfo : EIATTR_KPARAM_INFO
	.align		4
.L_13:
        /*0028*/ 	.byte	0x04, 0x17
        /*002a*/ 	.short	(.L_15 - .L_14)
.L_14:
        /*002c*/ 	.word	0x00000000
        /*0030*/ 	.short	0x0001
        /*0032*/ 	.short	0x0008
        /*0034*/ 	.byte	0x00, 0xf5, 0x21, 0x00


	//----- nvinfo : EIATTR_KPARAM_INFO
	.align		4
.L_15:
        /*0038*/ 	.byte	0x04, 0x17
        /*003a*/ 	.short	(.L_17 - .L_16)
.L_16:
        /*003c*/ 	.word	0x00000000
        /*0040*/ 	.short	0x0000
        /*0042*/ 	.short	0x0000
        /*0044*/ 	.byte	0x00, 0xf5, 0x21, 0x00


	//----- nvinfo : EIATTR_SPARSE_MMA_MASK
	.align		4
.L_17:
        /*0048*/ 	.byte	0x03, 0x50
        /*004a*/ 	.short	0x0000


	//----- nvinfo : EIATTR_MAXREG_COUNT
	.align		4
        /*004c*/ 	.byte	0x03, 0x1b
        /*004e*/ 	.short	0x00ff


	//----- nvinfo : EIATTR_MERCURY_ISA_VERSION
	.align		4
        /*0050*/ 	.byte	0x03, 0x5f
        /*0052*/ 	.short	0x0101


	//----- nvinfo : EIATTR_VRC_CTA_INIT_COUNT
	.align		4
        /*0054*/ 	.byte	0x02, 0x4a
	.zero		1
	.zero		1


	//----- nvinfo : EIATTR_EXIT_INSTR_OFFSETS
	.align		4
        /*0058*/ 	.byte	0x04, 0x1c
        /*005a*/ 	.short	(.L_19 - .L_18)


	//   ....[0]....
.L_18:
        /*005c*/ 	.word	0x00003c30


	//----- nvinfo : EIATTR_CRS_STACK_SIZE
	.align		4
.L_19:
        /*0060*/ 	.byte	0x04, 0x1e
        /*0062*/ 	.short	(.L_21 - .L_20)
.L_20:
        /*0064*/ 	.word	0x00000000


	//----- nvinfo : EIATTR_CBANK_PARAM_SIZE
	.align		4
.L_21:
        /*0068*/ 	.byte	0x03, 0x19
        /*006a*/ 	.short	0x0018


	//----- nvinfo : EIATTR_PARAM_CBANK
	.align		4
        /*006c*/ 	.byte	0x04, 0x0a
        /*006e*/ 	.short	(.L_23 - .L_22)
	.align		4
.L_22:
        /*0070*/ 	.word	index@(.nv.constant0._Z10radix_sortPiS_ii)
        /*0074*/ 	.short	0x0380
        /*0076*/ 	.short	0x0018


	//----- nvinfo : EIATTR_SW_WAR
	.align		4
.L_23:
        /*0078*/ 	.byte	0x04, 0x36
        /*007a*/ 	.short	(.L_25 - .L_24)
.L_24:
        /*007c*/ 	.word	0x00000008
.L_25:


//--------------------- .nv.callgraph             --------------------------
	.section	.nv.callgraph,"",@"SHT_CUDA_CALLGRAPH"
	.align	4
	.sectionentsize	8
	.align		4
        /*0000*/ 	.word	0x00000000
	.align		4
        /*0004*/ 	.word	0xffffffff
	.align		4
        /*0008*/ 	.word	0x00000000
	.align		4
        /*000c*/ 	.word	0xfffffffe
	.align		4
        /*0010*/ 	.word	0x00000000
	.align		4
        /*0014*/ 	.word	0xfffffffd
	.align		4
        /*0018*/ 	.word	0x00000000
	.align		4
        /*001c*/ 	.word	0xfffffffc


//--------------------- .text._Z10radix_sortPiS_ii --------------------------
	.section	.text._Z10radix_sortPiS_ii,"ax",@progbits
	.align	128
        .global         _Z10radix_sortPiS_ii
        .type           _Z10radix_sortPiS_ii,@function
        .size           _Z10radix_sortPiS_ii,(.L_x_20 - _Z10radix_sortPiS_ii)
        .other          _Z10radix_sortPiS_ii,@"STO_CUDA_ENTRY STV_DEFAULT"
_Z10radix_sortPiS_ii:
.text._Z10radix_sortPiS_ii:
[----:B------:R-:W-:Y:S01]  /*0000*/  LDC R1, c[0x0][0x37c] ;  /* 0x0000df00ff017b82 */ /* 0x000fe20000000800 */
[----:B------:R-:W0:Y:S07]  /*0010*/  S2R R3, SR_TID.X ;  /* 0x0000000000037919 */ /* 0x000e2e0000002100 */
[----:B------:R-:W0:Y:S01]  /*0020*/  S2UR UR4, SR_CTAID.X ;  /* 0x00000000000479c3 */ /* 0x000e220000002500 */
[----:B------:R-:W1:Y:S07]  /*0030*/  LDCU.64 UR6, c[0x0][0x358] ;  /* 0x00006b00ff0677ac */ /* 0x000e6e0008000a00 */
[----:B------:R-:W0:Y:S08]  /*0040*/  LDC R12, c[0x0][0x360] ;  /* 0x0000d800ff0c7b82 */ /* 0x000e300000000800 */
[----:B------:R-:W2:Y:S01]  /*0050*/  LDC.64 R6, c[0x0][0x380] ;  /* 0x0000e000ff067b82 */ /* 0x000ea20000000a00 */
[----:B0-----:R-:W-:Y:S01]  /*0060*/  IMAD R12, R12, UR4, R3 ;  /* 0x000000040c0c7c24 */ /* 0x001fe2000f8e0203 */
[----:B------:R-:W0:Y:S03]  /*0070*/  LDCU UR4, c[0x0][0x394] ;  /* 0x00007280ff0477ac */ /* 0x000e260008000800 */
[----:B--2---:R-:W-:-:S06]  /*0080*/  IMAD.WIDE R6, R12, 0x4, R6 ;  /* 0x000000040c067825 */ /* 0x004fcc00078e0206 */
[----:B-1----:R1:W5:Y:S01]  /*0090*/  LDG.E R6, desc[UR6][R6.64] ;  /* 0x0000000606067981 */ /* 0x002362000c1e1900 */
[----:B------:R-:W-:Y:S01]  /*00a0*/  MOV R0, 0xe0 ;  /* 0x000000e000007802 */ /* 0x000fe20000000f00 */
[----:B0-----:R-:W-:-:S09]  /*00b0*/  UIADD3 UR4, UPT, UPT, UR4, -0x1, URZ ;  /* 0xffffffff04047890 */ /* 0x001fd2000fffe0ff */
[----:B-1----:R-:W0:Y:S03]  /*00c0*/  I2F.F64 R2, UR4 ;  /* 0x0000000400027d12 */ /* 0x002e260008201c00 */
[----:B0----5:R-:W-:Y:S05]  /*00d0*/  CALL.REL.NOINC `($_Z10radix_sortPiS_ii$__internal_accurate_pow) ;  /* 0x0000003800d87944 */ /* 0x021fea0003c00000 */
[----:B------:R-:W-:Y:S01]  /*00e0*/  ISETP.NE.AND P0, PT, RZ, UR4, PT ;  /* 0x00000004ff007c0c */ /* 0x000fe2000bf05270 */
[----:B------:R-:W-:Y:S01]  /*00f0*/  IMAD.MOV.U32 R8, RZ, RZ, RZ ;  /* 0x000000ffff087224 */ /* 0x000fe200078e00ff */
[----:B------:R-:W-:Y:S02]  /*0100*/  BSSY.RECONVERGENT B0, `(.L_x_0) ;  /* 0x000023b000007945 */ /* 0x000fe40003800200 */
[----:B------:R-:W-:Y:S02]  /*0110*/  FSEL R2, R4, RZ, P0 ;  /* 0x000000ff04027208 */ /* 0x000fe40000000000 */
[----:B------:R-:W-:Y:S01]  /*0120*/  FSEL R3, R14, 1.875, P0 ;  /* 0x3ff000000e037808 */ /* 0x000fe20000000000 */
[----:B------:R-:W-:-:S03]  /*0130*/  IMAD.MOV.U32 R14, RZ, RZ, RZ ;  /* 0x000000ffff0e7224 */ /* 0x000fc600078e00ff */
[----:B------:R0:W1:Y:S02]  /*0140*/  F2I.F64.TRUNC R5, R2 ;  /* 0x0000000200057311 */ /* 0x000064000030d100 */
[----:B0-----:R-:W-:Y:S02]  /*0150*/  IABS R3, R6 ;  /* 0x0000000600037213 */ /* 0x001fe40000000000 */
[-C--:B-1----:R-:W-:Y:S02]  /*0160*/  IABS R7, R5.reuse ;  /* 0x0000000500077213 */ /* 0x082fe40000000000 */
[----:B------:R-:W-:Y:S02]  /*0170*/  LOP3.LUT R10, RZ, R5, RZ, 0x33, !PT ;  /* 0x00000005ff0a7212 */ /* 0x000fe400078e33ff */
[----:B------:R-:W0:Y:S08]  /*0180*/  I2F.RP R0, R7 ;  /* 0x0000000700007306 */ /* 0x000e300000209400 */
[----:B0-----:R-:W0:Y:S02]  /*0190*/  MUFU.RCP R0, R0 ;  /* 0x0000000000007308 */ /* 0x001e240000001000 */
[----:B0-----:R-:W-:-:S06]  /*01a0*/  VIADD R9, R0, 0xffffffe ;  /* 0x0ffffffe00097836 */ /* 0x001fcc0000000000 */
[----:B------:R-:W0:Y:S02]  /*01b0*/  F2I.FTZ.U32.TRUNC.NTZ R9, R9 ;  /* 0x0000000900097305 */ /* 0x000e24000021f000 */
[----:B0-----:R-:W-:-:S04]  /*01c0*/  IMAD R4, R9, R7, RZ ;  /* 0x0000000709047224 */ /* 0x001fc800078e02ff */
[----:B------:R-:W-:Y:S01]  /*01d0*/  IMAD.MOV R11, RZ, RZ, -R4 ;  /* 0x000000ffff0b7224 */ /* 0x000fe200078e0a04 */
[----:B------:R-:W-:-:S03]  /*01e0*/  IABS R4, R5 ;  /* 0x0000000500047213 */ /* 0x000fc60000000000 */
[----:B------:R-:W-:-:S04]  /*01f0*/  IMAD.HI.U32 R8, R9, R11, R8 ;  /* 0x0000000b09087227 */ /* 0x000fc800078e0008 */
[----:B------:R-:W-:Y:S02]  /*0200*/  IMAD.MOV R11, RZ, RZ, -R4 ;  /* 0x000000ffff0b7224 */ /* 0x000fe400078e0a04 */
[----:B------:R-:W-:Y:S02]  /*0210*/  HFMA2 R4, -RZ, RZ, 0, 0 ;  /* 0x00000000ff047431 */ /* 0x000fe400000001ff */
[----:B------:R-:W-:-:S04]  /*0220*/  IMAD.HI.U32 R0, R8, R3, RZ ;  /* 0x0000000308007227 */ /* 0x000fc800078e00ff */
[----:B------:R-:W-:-:S05]  /*0230*/  IMAD R2, R0, R11, R3 ;  /* 0x0000000b00027224 */ /* 0x000fca00078e0203 */
[----:B------:R-:W-:-:S13]  /*0240*/  ISETP.GT.U32.AND P1, PT, R7, R2, PT ;  /* 0x000000020700720c */ /* 0x000fda0003f24070 */
[----:B------:R-:W-:Y:S02]  /*0250*/  @!P1 IMAD.IADD R2, R2, 0x1, -R7 ;  /* 0x0000000102029824 */ /* 0x000fe400078e0a07 */
[----:B------:R-:W-:Y:S01]  /*0260*/  @!P1 VIADD R0, R0, 0x1 ;  /* 0x0000000100009836 */ /* 0x000fe20000000000 */
[----:B------:R-:W-:Y:S02]  /*0270*/  ISETP.GE.AND P1, PT, R12, 0x1, PT ;  /* 0x000000010c00780c */ /* 0x000fe40003f26270 */
[----:B------:R-:W-:Y:S02]  /*0280*/  ISETP.GE.U32.AND P0, PT, R2, R7, PT ;  /* 0x000000070200720c */ /* 0x000fe40003f06070 */
[----:B------:R-:W-:-:S04]  /*0290*/  LOP3.LUT R2, R6, R5, RZ, 0x3c, !PT ;  /* 0x0000000506027212 */ /* 0x000fc800078e3cff */
[----:B------:R-:W-:-:S07]  /*02a0*/  ISETP.GE.AND P2, PT, R2, RZ, PT ;  /* 0x000000ff0200720c */ /* 0x000fce0003f46270 */
[----:B------:R-:W-:Y:S01]  /*02b0*/  @P0 VIADD R0, R0, 0x1 ;  /* 0x0000000100000836 */ /* 0x000fe20000000000 */
[----:B------:R-:W-:-:S05]  /*02c0*/  ISETP.NE.AND P0, PT, R5, RZ, PT ;  /* 0x000000ff0500720c */ /* 0x000fca0003f05270 */
[----:B------:R-:W-:-:S05]  /*02d0*/  @!P2 IMAD.MOV R0, RZ, RZ, -R0 ;  /* 0x000000ffff00a224 */ /* 0x000fca00078e0a00 */
[----:B------:R-:W-:-:S05]  /*02e0*/  SEL R0, R10, R0, !P0 ;  /* 0x000000000a007207 */ /* 0x000fca0004000000 */
[----:B------:R-:W-:-:S05]  /*02f0*/  IMAD.HI R2, R0, 0x66666667, RZ ;  /* 0x6666666700027827 */ /* 0x000fca00078e02ff */
[----:B------:R-:W-:-:S04]  /*0300*/  SHF.R.U32.HI R3, RZ, 0x1f, R2 ;  /* 0x0000001fff037819 */ /* 0x000fc80000011602 */
[----:B------:R-:W-:-:S05]  /*0310*/  LEA.HI.SX32 R3, R2, R3, 0x1e ;  /* 0x0000000302037211 */ /* 0x000fca00078ff2ff */
[----:B------:R-:W-:Y:S01]  /*0320*/  IMAD R0, R3, -0xa, R0 ;  /* 0xfffffff603007824 */ /* 0x000fe200078e0200 */
[----:B------:R-:W-:Y:S06]  /*0330*/  @!P1 BRA `(.L_x_1) ;  /* 0x00000020005c9947 */ /* 0x000fec0003800000 */
[C---:B------:R-:W-:Y:S01]  /*0340*/  ISETP.GE.U32.AND P1, PT, R12.reuse, 0x8, PT ;  /* 0x000000080c00780c */ /* 0x040fe20003f26070 */
[----:B------:R-:W-:Y:S01]  /*0350*/  BSSY.RECONVERGENT B1, `(.L_x_2) ;  /* 0x000016a000017945 */ /* 0x000fe20003800200 */
[----:B------:R-:W-:Y:S01]  /*0360*/  LOP3.LUT R19, R12, 0x7, RZ, 0xc0, !PT ;  /* 0x000000070c137812 */ /* 0x000fe200078ec0ff */
[----:B------:R-:W-:Y:S02]  /*0370*/  IMAD.MOV.U32 R13, RZ, RZ, RZ ;  /* 0x000000ffff0d7224 */ /* 0x000fe400078e00ff */
[----:B------:R-:W-:-:S08]  /*0380*/  IMAD.MOV.U32 R4, RZ, RZ, RZ ;  /* 0x000000ffff047224 */ /* 0x000fd000078e00ff */
[----:B------:R-:W-:Y:S05]  /*0390*/  @!P1 BRA `(.L_x_3) ;  /* 0x0000001400949947 */ /* 0x000fea0003800000 */
[----:B------:R-:W0:Y:S08]  /*03a0*/  LDC.64 R28, c[0x0][0x380] ;  /* 0x0000e000ff1c7b82 */ /* 0x000e300000000a00 */
[----:B------:R-:W1:Y:S01]  /*03b0*/  LDC.64 R2, c[0x0][0x380] ;  /* 0x0000e000ff027b82 */ /* 0x000e620000000a00 */
[----:B0-----:R-:W2:Y:S01]  /*03c0*/  LDG.E R28, desc[UR6][R28.64] ;  /* 0x000000061c1c7981 */ /* 0x001ea2000c1e1900 */
[----:B-1----:R-:W-:-:S05]  /*03d0*/  IADD3 R2, P1, PT, R2, 0x10, RZ ;  /* 0x0000001002027810 */ /* 0x002fca0007f3e0ff */
[----:B------:R-:W-:-:S05]  /*03e0*/  IMAD.X R3, RZ, RZ, R3, P1 ;  /* 0x000000ffff037224 */ /* 0x000fca00008e0603 */
[----:B------:R-:W3:Y:S04]  /*03f0*/  LDG.E R13, desc[UR6][R2.64+-0xc] ;  /* 0xfffff406020d7981 */ /* 0x000ee8000c1e1900 */
[----:B------:R-:W4:Y:S04]  /*0400*/  LDG.E R26, desc[UR6][R2.64+-0x8] ;  /* 0xfffff806021a7981 */ /* 0x000f28000c1e1900 */
[----:B------:R-:W5:Y:S04]  /*0410*/  LDG.E R20, desc[UR6][R2.64+-0x4] ;  /* 0xfffffc0602147981 */ /* 0x000f68000c1e1900 */
[----:B------:R-:W5:Y:S04]  /*0420*/  LDG.E R18, desc[UR6][R2.64] ;  /* 0x0000000602127981 */ /* 0x000f68000c1e1900 */
[----:B------:R-:W5:Y:S04]  /*0430*/  LDG.E R14, desc[UR6][R2.64+0x4] ;  /* 0x00000406020e7981 */ /* 0x000f68000c1e1900 */
[----:B------:R-:W5:Y:S04]  /*0440*/  LDG.E R16, desc[UR6][R2.64+0x8] ;  /* 0x0000080602107981 */ /* 0x000f68000c1e1900 */
[----:B------:R-:W5:Y:S01]  /*0450*/  LDG.E R4, desc[UR6][R2.64+0xc] ;  /* 0x00000c0602047981 */ /* 0x000f62000c1e1900 */
[----:B--2---:R-:W-:-:S02]  /*0460*/  IABS R22, R28 ;  /* 0x0000001c00167213 */ /* 0x004fc40000000000 */
[----:B------:R-:W-:-:S03]  /*0470*/  LOP3.LUT R28, R28, R5, RZ, 0x3c, !PT ;  /* 0x000000051c1c7212 */ /* 0x000fc600078e3cff */
[----:B------:R-:W-:Y:S01]  /*0480*/  IMAD.HI.U32 R9, R8, R22, RZ ;  /* 0x0000001608097227 */ /* 0x000fe200078e00ff */
[----:B------:R-:W-:-:S03]  /*0490*/  ISETP.GE.AND P3, PT, R28, RZ, PT ;  /* 0x000000ff1c00720c */ /* 0x000fc60003f66270 */
[----:B------:R-:W-:-:S05]  /*04a0*/  IMAD R22, R9, R11, R22 ;  /* 0x0000000b09167224 */ /* 0x000fca00078e0216 */
[----:B------:R-:W-:Y:S02]  /*04b0*/  ISETP.GT.U32.AND P6, PT, R7, R22, PT ;  /* 0x000000160700720c */ /* 0x000fe40003fc4070 */
[----:B---3--:R-:W-:Y:S02]  /*04c0*/  IABS R15, R13 ;  /* 0x0000000d000f7213 */ /* 0x008fe40000000000 */
[----:B------:R-:W-:Y:S02]  /*04d0*/  LOP3.LUT R13, R13, R5, RZ, 0x3c, !PT ;  /* 0x000000050d0d7212 */ /* 0x000fe400078e3cff */
[----:B----4-:R-:W-:Y:S01]  /*04e0*/  IABS R17, R26 ;  /* 0x0000001a00117213 */ /* 0x010fe20000000000 */
[----:B------:R-:W-:Y:S01]  /*04f0*/  IMAD.HI.U32 R24, R8, R15, RZ ;  /* 0x0000000f08187227 */ /* 0x000fe200078e00ff */
[----:B------:R-:W-:-:S05]  /*0500*/  LOP3.LUT R26, R26, R5, RZ, 0x3c, !PT ;  /* 0x000000051a1a7212 */ /* 0x000fca00078e3cff */
[----:B------:R-:W-:Y:S02]  /*0510*/  @!P6 IMAD.IADD R22, R22, 0x1, -R7 ;  /* 0x000000011616e824 */ /* 0x000fe400078e0a07 */
[----:B------:R-:W-:Y:S02]  /*0520*/  IMAD R15, R24, R11, R15 ;  /* 0x0000000b180f7224 */ /* 0x000fe400078e020f */
[----:B------:R-:W-:Y:S01]  /*0530*/  @!P6 VIADD R9, R9, 0x1 ;  /* 0x000000010909e836 */ /* 0x000fe20000000000 */
[----:B------:R-:W-:Y:S01]  /*0540*/  ISETP.GE.U32.AND P5, PT, R22, R7, PT ;  /* 0x000000071600720c */ /* 0x000fe20003fa6070 */
[----:B------:R-:W-:Y:S01]  /*0550*/  IMAD.HI.U32 R22, R8, R17, RZ ;  /* 0x0000001108167227 */ /* 0x000fe200078e00ff */
[----:B------:R-:W-:-:S03]  /*0560*/  ISETP.GT.U32.AND P4, PT, R7, R15, PT ;  /* 0x0000000f0700720c */ /* 0x000fc60003f84070 */
[----:B------:R-:W-:-:S05]  /*0570*/  IMAD R17, R22, R11, R17 ;  /* 0x0000000b16117224 */ /* 0x000fca00078e0211 */
[----:B------:R-:W-:-:S03]  /*0580*/  ISETP.GT.U32.AND P1, PT, R7, R17, PT ;  /* 0x000000110700720c */ /* 0x000fc60003f24070 */
[----:B------:R-:W-:Y:S01]  /*0590*/  @P5 VIADD R9, R9, 0x1 ;  /* 0x0000000109095836 */ /* 0x000fe20000000000 */
[----:B------:R-:W-:Y:S01]  /*05a0*/  ISETP.GE.AND P5, PT, R13, RZ, PT ;  /* 0x000000ff0d00720c */ /* 0x000fe20003fa6270 */
[----:B------:R-:W-:Y:S02]  /*05b0*/  @!P4 IMAD.IADD R15, R15, 0x1, -R7 ;  /* 0x000000010f0fc824 */ /* 0x000fe400078e0a07 */
[----:B------:R-:W-:Y:S02]  /*05c0*/  @!P4 VIADD R24, R24, 0x1 ;  /* 0x000000011818c836 */ /* 0x000fe40000000000 */
[----:B------:R-:W-:Y:S01]  /*05d0*/  @!P3 IMAD.MOV R9, RZ, RZ, -R9 ;  /* 0x000000ffff09b224 */ /* 0x000fe200078e0a09 */
[----:B------:R-:W-:-:S03]  /*05e0*/  ISETP.GE.U32.AND P2, PT, R15, R7, PT ;  /* 0x000000070f00720c */ /* 0x000fc60003f46070 */
[----:B------:R-:W-:Y:S01]  /*05f0*/  @!P1 IADD3 R17, PT, PT, R17, -R7, RZ ;  /* 0x8000000711119210 */ /* 0x000fe20007ffe0ff */
[----:B------:R-:W-:Y:S01]  /*0600*/  @!P1 VIADD R22, R22, 0x1 ;  /* 0x0000000116169836 */ /* 0x000fe20000000000 */
[----:B------:R-:W-:Y:S02]  /*0610*/  SEL R15, R10, R9, !P0 ;  /* 0x000000090a0f7207 */ /* 0x000fe40004000000 */
[----:B------:R-:W-:Y:S02]  /*0620*/  ISETP.GE.U32.AND P4, PT, R17, R7, PT ;  /* 0x000000071100720c */ /* 0x000fe40003f86070 */
[----:B-----5:R-:W-:Y:S01]  /*0630*/  IABS R17, R20 ;  /* 0x0000001400117213 */ /* 0x020fe20000000000 */
[----:B------:R-:W-:-:S04]  /*0640*/  IMAD.HI R9, R15, 0x66666667, RZ ;  /* 0x666666670f097827 */ /* 0x000fc800078e02ff */
[----:B------:R-:W-:Y:S01]  /*0650*/  @P2 VIADD R24, R24, 0x1 ;  /* 0x0000000118182836 */ /* 0x000fe20000000000 */
[----:B------:R-:W-:-:S03]  /*0660*/  ISETP.GE.AND P2, PT, R26, RZ, PT ;  /* 0x000000ff1a00720c */ /* 0x000fc60003f46270 */
[----:B------:R-:W-:Y:S02]  /*0670*/  @!P5 IMAD.MOV R24, RZ, RZ, -R24 ;  /* 0x000000ffff18d224 */ /* 0x000fe400078e0a18 */
[----:B------:R-:W-:-:S03]  /*0680*/  @P4 VIADD R22, R22, 0x1 ;  /* 0x0000000116164836 */ /* 0x000fc60000000000 */
[----:B------:R-:W-:Y:S01]  /*0690*/  SEL R13, R10, R24, !P0 ;  /* 0x000000180a0d7207 */ /* 0x000fe20004000000 */
[----:B------:R-:W-:Y:S01]  /*06a0*/  IMAD.MOV.U32 R23, RZ, RZ, R22 ;  /* 0x000000ffff177224 */ /* 0x000fe200078e0016 */
[----:B------:R-:W-:-:S03]  /*06b0*/  SHF.R.U32.HI R24, RZ, 0x1f, R9 ;  /* 0x0000001fff187819 */ /* 0x000fc60000011609 */
[----:B------:R-:W-:Y:S01]  /*06c0*/  IMAD.HI R21, R13, 0x66666667, RZ ;  /* 0x666666670d157827 */ /* 0x000fe200078e02ff */
[----:B------:R-:W-:-:S03]  /*06d0*/  LEA.HI.SX32 R24, R9, R24, 0x1e ;  /* 0x0000001809187211 */ /* 0x000fc600078ff2ff */
[----:B------:R-:W-:Y:S01]  /*06e0*/  @!P2 IMAD.MOV R23, RZ, RZ, -R23 ;  /* 0x000000ffff17a224 */ /* 0x000fe200078e0a17 */
[----:B------:R-:W-:Y:S01]  /*06f0*/  SHF.R.U32.HI R22, RZ, 0x1f, R21 ;  /* 0x0000001fff167819 */ /* 0x000fe20000011615 */
[----:B------:R-:W-:Y:S02]  /*0700*/  IMAD R15, R24, -0xa, R15 ;  /* 0xfffffff6180f7824 */ /* 0x000fe400078e020f */
[----:B------:R-:W-:Y:S01]  /*0710*/  IMAD.HI.U32 R24, R8, R17, RZ ;  /* 0x0000001108187227 */ /* 0x000fe200078e00ff */
[----:B------:R-:W-:Y:S02]  /*0720*/  SEL R9, R10, R23, !P0 ;  /* 0x000000170a097207 */ /* 0x000fe40004000000 */
[----:B------:R-:W-:Y:S01]  /*0730*/  LEA.HI.SX32 R22, R21, R22, 0x1e ;  /* 0x0000001615167211 */ /* 0x000fe200078ff2ff */
[----:B------:R-:W-:Y:S01]  /*0740*/  IMAD R26, R24, R11, R17 ;  /* 0x0000000b181a7224 */ /* 0x000fe200078e0211 */
[----:B------:R-:W-:Y:S01]  /*0750*/  IABS R23, R18 ;  /* 0x0000001200177213 */ /* 0x000fe20000000000 */
[----:B------:R-:W-:Y:S01]  /*0760*/  IMAD.HI R21, R9, 0x66666667, RZ ;  /* 0x6666666709157827 */ /* 0x000fe200078e02ff */
[----:B------:R-:W-:-:S02]  /*0770*/  ISETP.GT.AND P3, PT, R15, R0, PT ;  /* 0x000000000f00720c */ /* 0x000fc40003f64270 */
[----:B------:R-:W-:Y:S01]  /*0780*/  ISETP.GT.U32.AND P6, PT, R7, R26, PT ;  /* 0x0000001a0700720c */ /* 0x000fe20003fc4070 */
[----:B------:R-:W-:Y:S01]  /*0790*/  IMAD R13, R22, -0xa, R13 ;  /* 0xfffffff6160d7824 */ /* 0x000fe200078e020d */
[----:B------:R-:W-:Y:S01]  /*07a0*/  MOV R17, R23 ;  /* 0x0000001700117202 */ /* 0x000fe20000000f00 */
[----:B------:R-:W-:Y:S01]  /*07b0*/  IMAD.MOV.U32 R15, RZ, RZ, 0x2 ;  /* 0x00000002ff0f7424 */ /* 0x000fe200078e00ff */
[----:B------:R-:W-:Y:S02]  /*07c0*/  SHF.R.U32.HI R22, RZ, 0x1f, R21 ;  /* 0x0000001fff167819 */ /* 0x000fe40000011615 */
[----:B------:R-:W-:Y:S02]  /*07d0*/  ISETP.GT.AND P5, PT, R13, R0, PT ;  /* 0x000000000d00720c */ /* 0x000fe40003fa4270 */
[----:B------:R-:W-:Y:S01]  /*07e0*/  LEA.HI.SX32 R28, R21, R22, 0x1e ;  /* 0x00000016151c7211 */ /* 0x000fe200078ff2ff */
[----:B------:R-:W-:Y:S01]  /*07f0*/  IMAD.HI.U32 R22, R8, R17, RZ ;  /* 0x0000001108167227 */ /* 0x000fe200078e00ff */
[----:B------:R-:W-:-:S02]  /*0800*/  SEL R21, RZ, 0x1, P5 ;  /* 0x00000001ff157807 */ /* 0x000fc40002800000 */
[----:B------:R-:W-:Y:S01]  /*0810*/  LOP3.LUT R18, R18, R5, RZ, 0x3c, !PT ;  /* 0x0000000512127212 */ /* 0x000fe200078e3cff */
[----:B------:R-:W-:Y:S01]  /*0820*/  IMAD R13, R22, R11, R17 ;  /* 0x0000000b160d7224 */ /* 0x000fe200078e0211 */
[----:B------:R-:W-:Y:S01]  /*0830*/  IABS R17, R14 ;  /* 0x0000000e00117213 */ /* 0x000fe20000000000 */
[----:B------:R-:W-:Y:S01]  /*0840*/  @!P6 IMAD.IADD R26, R26, 0x1, -R7 ;  /* 0x000000011a1ae824 */ /* 0x000fe200078e0a07 */
[----:B------:R-:W-:Y:S01]  /*0850*/  LOP3.LUT R14, R14, R5, RZ, 0x3c, !PT ;  /* 0x000000050e0e7212 */ /* 0x000fe200078e3cff */
[----:B------:R-:W-:Y:S01]  /*0860*/  IMAD R9, R28, -0xa, R9 ;  /* 0xfffffff61c097824 */ /* 0x000fe200078e0209 */
[----:B------:R-:W-:Y:S01]  /*0870*/  ISETP.GT.U32.AND P4, PT, R7, R13, PT ;  /* 0x0000000d0700720c */ /* 0x000fe20003f84070 */
[----:B------:R-:W-:Y:S01]  /*0880*/  @P5 IMAD.MOV R15, RZ, RZ, 0x1 ;  /* 0x00000001ff0f5424 */ /* 0x000fe200078e02ff */
[----:B------:R-:W-:Y:S01]  /*0890*/  ISETP.GE.U32.AND P1, PT, R26, R7, PT ;  /* 0x000000071a00720c */ /* 0x000fe20003f26070 */
[----:B------:R-:W-:Y:S01]  /*08a0*/  @!P6 VIADD R24, R24, 0x1 ;  /* 0x000000011818e836 */ /* 0x000fe20000000000 */
[----:B------:R-:W-:Y:S01]  /*08b0*/  ISETP.GT.AND P2, PT, R9, R0, PT ;  /* 0x000000000900720c */ /* 0x000fe20003f44270 */
[----:B------:R-:W-:Y:S01]  /*08c0*/  @P3 IMAD.MOV R15, RZ, RZ, R21 ;  /* 0x000000ffff0f3224 */ /* 0x000fe200078e0215 */
[----:B------:R-:W-:Y:S01]  /*08d0*/  LOP3.LUT R9, R20, R5, RZ, 0x3c, !PT ;  /* 0x0000000514097212 */ /* 0x000fe200078e3cff */
[----:B------:R-:W-:-:S03]  /*08e0*/  IMAD.HI.U32 R20, R8, R17, RZ ;  /* 0x0000001108147227 */ /* 0x000fc600078e00ff */
[----:B------:R-:W-:Y:S01]  /*08f0*/  ISETP.GE.AND P5, PT, R9, RZ, PT ;  /* 0x000000ff0900720c */ /* 0x000fe20003fa6270 */
[----:B------:R-:W-:Y:S01]  /*0900*/  IMAD R28, R20, R11, R17 ;  /* 0x0000000b141c7224 */ /* 0x000fe200078e0211 */
[----:B------:R-:W-:Y:S01]  /*0910*/  IABS R9, R16 ;  /* 0x0000001000097213 */ /* 0x000fe20000000000 */
[----:B------:R-:W-:Y:S01]  /*0920*/  @!P4 IMAD.IADD R13, R13, 0x1, -R7 ;  /* 0x000000010d0dc824 */ /* 0x000fe200078e0a07 */
[----:B------:R-:W-:Y:S01]  /*0930*/  IABS R17, R4 ;  /* 0x0000000400117213 */ /* 0x000fe20000000000 */
[----:B------:R-:W-:Y:S01]  /*0940*/  @P1 VIADD R24, R24, 0x1 ;  /* 0x0000000118181836 */ /* 0x000fe20000000000 */
[----:B------:R-:W-:Y:S01]  /*0950*/  ISETP.GT.U32.AND P1, PT, R7, R28, PT ;  /* 0x0000001c0700720c */ /* 0x000fe20003f24070 */
[----:B------:R-:W-:Y:S01]  /*0960*/  IMAD.HI.U32 R26, R8, R9, RZ ;  /* 0x00000009081a7227 */ /* 0x000fe200078e00ff */
[----:B------:R-:W-:Y:S02]  /*0970*/  ISETP.GE.U32.AND P6, PT, R13, R7, PT ;  /* 0x000000070d00720c */ /* 0x000fe40003fc6070 */
[-C--:B------:R-:W-:Y:S01]  /*0980*/  LOP3.LUT R16, R16, R5.reuse, RZ, 0x3c, !PT ;  /* 0x0000000510107212 */ /* 0x080fe200078e3cff */
[----:B------:R-:W-:Y:S01]  /*0990*/  IMAD.MOV.U32 R13, RZ, RZ, R24 ;  /* 0x000000ffff0d7224 */ /* 0x000fe200078e0018 */
[----:B------:R-:W-:Y:S01]  /*09a0*/  LOP3.LUT R4, R4, R5, RZ, 0x3c, !PT ;  /* 0x0000000504047212 */ /* 0x000fe200078e3cff */
[----:B------:R-:W-:-:S02]  /*09b0*/  IMAD R24, R26, R11, R9 ;  /* 0x0000000b1a187224 */ /* 0x000fc400078e0209 */
[----:B------:R-:W-:Y:S01]  /*09c0*/  @!P4 VIADD R22, R22, 0x1 ;  /* 0x000000011616c836 */ /* 0x000fe20000000000 */
[----:B------:R-:W-:Y:S02]  /*09d0*/  @!P5 IADD3 R13, PT, PT, -R13, RZ, RZ ;  /* 0x000000ff0d0dd210 */ /* 0x000fe40007ffe1ff */
[----:B------:R-:W-:Y:S01]  /*09e0*/  ISETP.GE.AND P5, PT, R18, RZ, PT ;  /* 0x000000ff1200720c */ /* 0x000fe20003fa6270 */
[----:B------:R-:W-:Y:S01]  /*09f0*/  IMAD.HI.U32 R18, R8, R17, RZ ;  /* 0x0000001108127227 */ /* 0x000fe200078e00ff */
[----:B------:R-:W-:Y:S02]  /*0a00*/  ISETP.GT.U32.AND P3, PT, R7, R24, PT ;  /* 0x000000180700720c */ /* 0x000fe40003f64070 */
[----:B------:R-:W-:Y:S01]  /*0a10*/  SEL R13, R10, R13, !P0 ;  /* 0x0000000d0a0d7207 */ /* 0x000fe20004000000 */
[----:B------:R-:W-:Y:S02]  /*0a20*/  IMAD R9, R18, R11, R17 ;  /* 0x0000000b12097224 */ /* 0x000fe400078e0211 */
[----:B------:R-:W-:-:S02]  /*0a30*/  @!P1 IMAD.IADD R28, R28, 0x1, -R7 ;  /* 0x000000011c1c9824 */ /* 0x000fc400078e0a07 */
[----:B------:R-:W-:Y:S01]  /*0a40*/  @P6 VIADD R22, R22, 0x1 ;  /* 0x0000000116166836 */ /* 0x000fe20000000000 */
[----:B------:R-:W-:Y:S01]  /*0a50*/  ISETP.GT.U32.AND P6, PT, R7, R9, PT ;  /* 0x000000090700720c */ /* 0x000fe20003fc4070 */
[----:B------:R-:W-:Y:S01]  /*0a60*/  @!P1 VIADD R20, R20, 0x1 ;  /* 0x0000000114149836 */ /* 0x000fe20000000000 */
[-C--:B------:R-:W-:Y:S01]  /*0a70*/  ISETP.GE.U32.AND P4, PT, R28, R7.reuse, PT ;  /* 0x000000071c00720c */ /* 0x080fe20003f86070 */
[----:B------:R-:W-:Y:S01]  /*0a80*/  @!P5 IMAD.MOV R22, RZ, RZ, -R22 ;  /* 0x000000ffff16d224 */ /* 0x000fe200078e0a16 */
[----:B------:R-:W-:Y:S01]  /*0a90*/  ISETP.GE.AND P1, PT, R14, RZ, PT ;  /* 0x000000ff0e00720c */ /* 0x000fe20003f26270 */
[----:B------:R-:W-:Y:S01]  /*0aa0*/  @!P3 IMAD.IADD R24, R24, 0x1, -R7 ;  /* 0x000000011818b824 */ /* 0x000fe200078e0a07 */
[----:B------:R-:W-:Y:S01]  /*0ab0*/  @!P3 IADD3 R26, PT, PT, R26, 0x1, RZ ;  /* 0x000000011a1ab810 */ /* 0x000fe20007ffe0ff */
[----:B------:R-:W-:Y:S01]  /*0ac0*/  IMAD.HI R17, R13, 0x66666667, RZ ;  /* 0x666666670d117827 */ /* 0x000fe200078e02ff */
[----:B------:R-:W-:Y:S02]  /*0ad0*/  SEL R22, R10, R22, !P0 ;  /* 0x000000160a167207 */ /* 0x000fe40004000000 */
[----:B------:R-:W-:-:S02]  /*0ae0*/  ISETP.GE.U32.AND P5, PT, R24, R7, PT ;  /* 0x000000071800720c */ /* 0x000fc40003fa6070 */
[----:B------:R-:W-:Y:S01]  /*0af0*/  SHF.R.U32.HI R28, RZ, 0x1f, R17 ;  /* 0x0000001fff1c7819 */ /* 0x000fe20000011611 */
[----:B------:R-:W-:Y:S02]  /*0b00*/  @!P6 IMAD.IADD R9, R9, 0x1, -R7 ;  /* 0x000000010909e824 */ /* 0x000fe400078e0a07 */
[----:B------:R-:W-:Y:S01]  /*0b10*/  @P4 VIADD R20, R20, 0x1 ;  /* 0x0000000114144836 */ /* 0x000fe20000000000 */
[----:B------:R-:W-:Y:S01]  /*0b20*/  ISETP.GE.AND P4, PT, R16, RZ, PT ;  /* 0x000000ff1000720c */ /* 0x000fe20003f86270 */
[----:B------:R-:W-:Y:S01]  /*0b30*/  @!P6 VIADD R18, R18, 0x1 ;  /* 0x000000011212e836 */ /* 0x000fe20000000000 */
[----:B------:R-:W-:Y:S01]  /*0b40*/  ISETP.GE.U32.AND P3, PT, R9, R7, PT ;  /* 0x000000070900720c */ /* 0x000fe20003f66070 */
[----:B------:R-:W-:Y:S01]  /*0b50*/  IMAD.HI R9, R22, 0x66666667, RZ ;  /* 0x6666666716097827 */ /* 0x000fe200078e02ff */
[----:B------:R-:W-:-:S03]  /*0b60*/  LEA.HI.SX32 R28, R17, R28, 0x1e ;  /* 0x0000001c111c7211 */ /* 0x000fc600078ff2ff */
[----:B------:R-:W-:Y:S01]  /*0b70*/  @!P1 IMAD.MOV R20, RZ, RZ, -R20 ;  /* 0x000000ffff149224 */ /* 0x000fe200078e0a14 */
[----:B------:R-:W-:Y:S01]  /*0b80*/  SHF.R.U32.HI R14, RZ, 0x1f, R9 ;  /* 0x0000001fff0e7819 */ /* 0x000fe20000011609 */
[----:B------:R-:W-:Y:S01]  /*0b90*/  @P5 VIADD R26, R26, 0x1 ;  /* 0x000000011a1a5836 */ /* 0x000fe20000000000 */
[----:B------:R-:W-:Y:S01]  /*0ba0*/  ISETP.GE.AND P5, PT, R4, RZ, PT ;  /* 0x000000ff0400720c */ /* 0x000fe20003fa6270 */
[----:B------:R-:W-:Y:S01]  /*0bb0*/  IMAD R13, R28, -0xa, R13 ;  /* 0xfffffff61c0d7824 */ /* 0x000fe200078e020d */
[----:B------:R-:W-:Y:S01]  /*0bc0*/  LEA.HI.SX32 R9, R9, R14, 0x1e ;  /* 0x0000000e09097211 */ /* 0x000fe200078ff2ff */
[----:B------:R-:W-:Y:S01]  /*0bd0*/  @!P4 IMAD.MOV R26, RZ, RZ, -R26 ;  /* 0x000000ffff1ac224 */ /* 0x000fe200078e0a1a */
[----:B------:R-:W-:Y:S01]  /*0be0*/  SEL R4, R10, R20, !P0 ;  /* 0x000000140a047207 */ /* 0x000fe20004000000 */
[----:B------:R-:W-:Y:S01]  /*0bf0*/  @P3 VIADD R18, R18, 0x1 ;  /* 0x0000000112123836 */ /* 0x000fe20000000000 */
[----:B------:R-:W-:Y:S01]  /*0c00*/  ISETP.GT.AND P1, PT, R13, R0, PT ;  /* 0x000000000d00720c */ /* 0x000fe20003f24270 */
[----:B------:R-:W-:Y:S01]  /*0c10*/  IMAD R13, R9, -0xa, R22 ;  /* 0xfffffff6090d7824 */ /* 0x000fe200078e0216 */
[----:B------:R-:W-:Y:S01]  /*0c20*/  SEL R9, R10, R26, !P0 ;  /* 0x0000001a0a097207 */ /* 0x000fe20004000000 */
[----:B------:R-:W-:Y:S01]  /*0c30*/  IMAD.HI R14, R4, 0x66666667, RZ ;  /* 0x66666667040e7827 */ /* 0x000fe200078e02ff */
[----:B------:R-:W-:-:S03]  /*0c40*/  IADD3 R2, P3, PT, R2, 0x20, RZ ;  /* 0x0000002002027810 */ /* 0x000fc60007f7e0ff */
[----:B------:R-:W-:Y:S01]  /*0c50*/  VIADD R16, R15, 0x1 ;  /* 0x000000010f107836 */ /* 0x000fe20000000000 */
[----:B------:R-:W-:Y:S01]  /*0c60*/  IADD3.X R3, PT, PT, RZ, R3, RZ, P3, !PT ;  /* 0x00000003ff037210 */ /* 0x000fe20001ffe4ff */
[----:B------:R-:W-:Y:S01]  /*0c70*/  @P2 IMAD.MOV R16, RZ, RZ, R15 ;  /* 0x000000ffff102224 */ /* 0x000fe200078e020f */
[----:B------:R-:W-:Y:S01]  /*0c80*/  ISETP.GT.AND P2, PT, R13, R0, PT ;  /* 0x000000000d00720c */ /* 0x000fe20003f44270 */
[----:B------:R-:W-:Y:S01]  /*0c90*/  @!P5 IMAD.MOV R18, RZ, RZ, -R18 ;  /* 0x000000ffff12d224 */ /* 0x000fe200078e0a12 */
[----:B------:R-:W-:Y:S01]  /*0ca0*/  SHF.R.U32.HI R15, RZ, 0x1f, R14 ;  /* 0x0000001fff0f7819 */ /* 0x000fe2000001160e */
[----:B------:R-:W-:Y:S01]  /*0cb0*/  IMAD.HI R13, R9, 0x66666667, RZ ;  /* 0x66666667090d7827 */ /* 0x000fe200078e02ff */
[----:B------:R-:W-:Y:S02]  /*0cc0*/  IADD3 R17, PT, PT, R16, 0x1, RZ ;  /* 0x0000000110117810 */ /* 0x000fe40007ffe0ff */
[----:B------:R-:W-:Y:S01]  /*0cd0*/  LEA.HI.SX32 R15, R14, R15, 0x1e ;  /* 0x0000000f0e0f7211 */ /* 0x000fe200078ff2ff */
[----:B------:R-:W-:Y:S01]  /*0ce0*/  @P1 IMAD.MOV R17, RZ, RZ, R16 ;  /* 0x000000ffff111224 */ /* 0x000fe200078e0210 */
[----:B------:R-:W-:-:S02]  /*0cf0*/  SEL R18, R10, R18, !P0 ;  /* 0x000000120a127207 */ /* 0x000fc40004000000 */
[----:B------:R-:W-:Y:S01]  /*0d00*/  SHF.R.U32.HI R14, RZ, 0x1f, R13 ;  /* 0x0000001fff0e7819 */ /* 0x000fe2000001160d */
[----:B------:R-:W-:Y:S02]  /*0d10*/  IMAD R15, R15, -0xa, R4 ;  /* 0xfffffff60f0f7824 */ /* 0x000fe400078e0204 */
[----:B------:R-:W-:Y:S01]  /*0d20*/  IMAD.HI R4, R18, 0x66666667, RZ ;  /* 0x6666666712047827 */ /* 0x000fe200078e02ff */
[----:B------:R-:W-:Y:S02]  /*0d30*/  LEA.HI.SX32 R14, R13, R14, 0x1e ;  /* 0x0000000e0d0e7211 */ /* 0x000fe400078ff2ff */
[----:B------:R-:W-:Y:S01]  /*0d40*/  ISETP.GT.AND P1, PT, R15, R0, PT ;  /* 0x000000000f00720c */ /* 0x000fe20003f24270 */
[----:B------:R-:W-:Y:S01]  /*0d50*/  VIADD R15, R17, 0x1 ;  /* 0x00000001110f7836 */ /* 0x000fe20000000000 */
[----:B------:R-:W-:Y:S01]  /*0d60*/  SHF.R.U32.HI R13, RZ, 0x1f, R4 ;  /* 0x0000001fff0d7819 */ /* 0x000fe20000011604 */
[----:B------:R-:W-:Y:S02]  /*0d70*/  IMAD R9, R14, -0xa, R9 ;  /* 0xfffffff60e097824 */ /* 0x000fe400078e0209 */
[----:B------:R-:W-:Y:S01]  /*0d80*/  @P2 IMAD.MOV R15, RZ, RZ, R17 ;  /* 0x000000ffff0f2224 */ /* 0x000fe200078e0211 */
[----:B------:R-:W-:-:S02]  /*0d90*/  LEA.HI.SX32 R13, R4, R13, 0x1e ;  /* 0x0000000d040d7211 */ /* 0x000fc400078ff2ff */
[----:B------:R-:W-:Y:S01]  /*0da0*/  ISETP.GT.AND P2, PT, R9, R0, PT ;  /* 0x000000000900720c */ /* 0x000fe20003f44270 */
[----:B------:R-:W-:Y:S02]  /*0db0*/  VIADD R4, R15, 0x1 ;  /* 0x000000010f047836 */ /* 0x000fe40000000000 */
[----:B------:R-:W-:Y:S01]  /*0dc0*/  IMAD R9, R13, -0xa, R18 ;  /* 0xfffffff60d097824 */ /* 0x000fe200078e0212 */
[----:B------:R-:W-:Y:S01]  /*0dd0*/  LOP3.LUT R13, R12, 0x7ffffff8, RZ, 0xc0, !PT ;  /* 0x7ffffff80c0d7812 */ /* 0x000fe200078ec0ff */
[----:B------:R-:W-:-:S03]  /*0de0*/  @P1 IMAD.MOV R4, RZ, RZ, R15 ;  /* 0x000000ffff041224 */ /* 0x000fc600078e020f */
[----:B------:R-:W-:Y:S02]  /*0df0*/  IADD3 R14, PT, PT, -R13, 0x8, RZ ;  /* 0x000000080d0e7810 */ /* 0x000fe40007ffe1ff */
[----:B------:R-:W-:Y:S01]  /*0e00*/  ISETP.GT.AND P1, PT, R9, R0, PT ;  /* 0x000000000900720c */ /* 0x000fe20003f24270 */
[----:B------:R-:W-:Y:S02]  /*0e10*/  VIADD R9, R4, 0x1 ;  /* 0x0000000104097836 */ /* 0x000fe40000000000 */
[----:B------:R-:W-:Y:S01]  /*0e20*/  @P2 IMAD.MOV R9, RZ, RZ, R4 ;  /* 0x000000ffff092224 */ /* 0x000fe200078e0204 */
[----:B------:R-:W-:-:S03]  /*0e30*/  ISETP.NE.AND P2, PT, R14, RZ, PT ;  /* 0x000000ff0e00720c */ /* 0x000fc60003f45270 */
[----:B------:R-:W-:-:S06]  /*0e40*/  VIADD R4, R9, 0x1 ;  /* 0x0000000109047836 */ /* 0x000fcc0000000000 */
[----:B------:R-:W-:-:S04]  /*0e50*/  @P1 IMAD.MOV R4, RZ, RZ, R9 ;  /* 0x000000ffff041224 */ /* 0x000fc800078e0209 */
[----:B------:R-:W-:Y:S05]  /*0e60*/  @!P2 BRA `(.L_x_3) ;  /* 0x0000000800e0a947 */ /* 0x000fea0003800000 */
[----:B------:R-:W-:Y:S01]  /*0e70*/  IMAD.MOV.U32 R15, RZ, RZ, R7 ;  /* 0x000000ffff0f7224 */ /* 0x000fe200078e0007 */
[-C--:B------:R-:W-:Y:S01]  /*0e80*/  IABS R7, R5.reuse ;  /* 0x0000000500077213 */ /* 0x080fe20000000000 */
[----:B------:R-:W-:Y:S01]  /*0e90*/  IMAD.MOV.U32 R17, RZ, RZ, R10 ;  /* 0x000000ffff117224 */ /* 0x000fe200078e000a */
[----:B------:R-:W-:Y:S01]  /*0ea0*/  PLOP3.LUT P1, PT, P0, PT, PT, 0x80, 0x8 ;  /* 0x000000000008781c */ /* 0x000fe2000072f070 */
[----:B------:R-:W-:Y:S01]  /*0eb0*/  IMAD.MOV.U32 R16, RZ, RZ, R8 ;  /* 0x000000ffff107224 */ /* 0x000fe200078e0008 */
[----:B------:R-:W-:Y:S01]  /*0ec0*/  ISETP.NE.AND P0, PT, R5, RZ, PT ;  /* 0x000000ff0500720c */ /* 0x000fe20003f05270 */
[----:B------:R-:W-:Y:S01]  /*0ed0*/  IMAD.MOV R11, RZ, RZ, -R7 ;  /* 0x000000ffff0b7224 */ /* 0x000fe200078e0a07 */
[-C--:B------:R-:W-:Y:S02]  /*0ee0*/  IABS R18, R5.reuse ;  /* 0x0000000500127213 */ /* 0x080fe40000000000 */
[----:B------:R-:W-:-:S09]  /*0ef0*/  LOP3.LUT R10, RZ, R5, RZ, 0x33, !PT ;  /* 0x00000005ff0a7212 */ /* 0x000fd200078e33ff */
.L_x_4:
[----:B------:R-:W2:Y:S04]  /*0f00*/  LDG.E R26, desc[UR6][R2.64+-0x10] ;  /* 0xfffff006021a7981 */ /* 0x000ea8000c1e1900 */
[----:B------:R-:W3:Y:S04]  /*0f10*/  LDG.E R20, desc[UR6][R2.64+-0xc] ;  /* 0xfffff40602147981 */ /* 0x000ee8000c1e1900 */
[----:B------:R-:W4:Y:S04]  /*0f20*/  LDG.E R24, desc[UR6][R2.64+-0x8] ;  /* 0xfffff80602187981 */ /* 0x000f28000c1e1900 */
[----:B------:R-:W5:Y:S01]  /*0f30*/  LDG.E R22, desc[UR6][R2.64+-0x4] ;  /* 0xfffffc0602167981 */ /* 0x000f62000c1e1900 */
[----:B------:R-:W-:-:S04]  /*0f40*/  IMAD.MOV.U32 R7, RZ, RZ, R18 ;  /* 0x000000ffff077224 */ /* 0x000fc800078e0012 */
[----:B------:R-:W0:Y:S08]  /*0f50*/  I2F.RP R21, R7 ;  /* 0x0000000700157306 */ /* 0x000e300000209400 */
[----:B0-----:R-:W0:Y:S02]  /*0f60*/  MUFU.RCP R21, R21 ;  /* 0x0000001500157308 */ /* 0x001e240000001000 */
[----:B0-----:R-:W-:-:S06]  /*0f70*/  VIADD R23, R21, 0xffffffe ;  /* 0x0ffffffe15177836 */ /* 0x001fcc0000000000 */
[----:B------:R-:W0:Y:S02]  /*0f80*/  F2I.FTZ.U32.TRUNC.NTZ R9, R23 ;  /* 0x0000001700097305 */ /* 0x000e24000021f000 */
[----:B0-----:R-:W-:-:S04]  /*0f90*/  IMAD.MOV R8, RZ, RZ, -R9 ;  /* 0x000000ffff087224 */ /* 0x001fc800078e0a09 */
[----:B------:R-:W-:Y:S02]  /*0fa0*/  IMAD R25, R8, R7, RZ ;  /* 0x0000000708197224 */ /* 0x000fe400078e02ff */
[----:B------:R-:W-:-:S05]  /*0fb0*/  HFMA2 R8, -RZ, RZ, 0, 0 ;  /* 0x00000000ff087431 */ /* 0x000fca00000001ff */
[----:B------:R-:W-:Y:S01]  /*0fc0*/  IMAD.HI.U32 R8, R9, R25, R8 ;  /* 0x0000001909087227 */ /* 0x000fe200078e0008 */
[----:B--2---:R-:W-:Y:S02]  /*0fd0*/  IABS R9, R26 ;  /* 0x0000001a00097213 */ /* 0x004fe40000000000 */
[----:B------:R-:W-:-:S03]  /*0fe0*/  LOP3.LUT R26, R26, R5, RZ, 0x3c, !PT ;  /* 0x000000051a1a7212 */ /* 0x000fc600078e3cff */
[----:B------:R-:W-:Y:S01]  /*0ff0*/  IMAD.HI.U32 R28, R16, R9, RZ ;  /* 0x00000009101c7227 */ /* 0x000fe200078e00ff */
[----:B------:R-:W-:-:S03]  /*1000*/  ISETP.GE.AND P4, PT, R26, RZ, PT ;  /* 0x000000ff1a00720c */ /* 0x000fc60003f86270 */
[----:B------:R-:W-:-:S05]  /*1010*/  IMAD R9, R28, R11, R9 ;  /* 0x0000000b1c097224 */ /* 0x000fca00078e0209 */
[----:B------:R-:W-:-:S13]  /*1020*/  ISETP.GT.U32.AND P3, PT, R15, R9, PT ;  /* 0x000000090f00720c */ /* 0x000fda0003f64070 */
[----:B------:R-:W-:Y:S02]  /*1030*/  @!P3 IMAD.IADD R9, R9, 0x1, -R7 ;  /* 0x000000010909b824 */ /* 0x000fe400078e0a07 */
[----:B------:R-:W-:-:S03]  /*1040*/  @!P3 VIADD R28, R28, 0x1 ;  /* 0x000000011c1cb836 */ /* 0x000fc60000000000 */
[----:B------:R-:W-:-:S13]  /*1050*/  ISETP.GE.U32.AND P2, PT, R9, R15, PT ;  /* 0x0000000f0900720c */ /* 0x000fda0003f46070 */
[----:B------:R-:W-:-:S04]  /*1060*/  @P2 VIADD R28, R28, 0x1 ;  /* 0x000000011c1c2836 */ /* 0x000fc80000000000 */
[----:B------:R-:W-:-:S05]  /*1070*/  @!P4 IMAD.MOV R28, RZ, RZ, -R28 ;  /* 0x000000ffff1cc224 */ /* 0x000fca00078e0a1c */
[----:B------:R-:W-:-:S05]  /*1080*/  SEL R9, R10, R28, !P0 ;  /* 0x0000001c0a097207 */ /* 0x000fca0004000000 */
[----:B------:R-:W-:-:S05]  /*1090*/  IMAD.HI R26, R9, 0x66666667, RZ ;  /* 0x66666667091a7827 */ /* 0x000fca00078e02ff */
[----:B------:R-:W-:-:S04]  /*10a0*/  SHF.R.U32.HI R21, RZ, 0x1f, R26 ;  /* 0x0000001fff157819 */ /* 0x000fc8000001161a */
[----:B------:R-:W-:Y:S02]  /*10b0*/  LEA.HI.SX32 R26, R26, R21, 0x1e ;  /* 0x000000151a1a7211 */ /* 0x000fe400078ff2ff */
[----:B---3--:R-:W-:Y:S02]  /*10c0*/  IABS R21, R20 ;  /* 0x0000001400157213 */ /* 0x008fe40000000000 */
[----:B------:R-:W-:-:S03]  /*10d0*/  LOP3.LUT R20, R20, R5, RZ, 0x3c, !PT ;  /* 0x0000000514147212 */ /* 0x000fc600078e3cff */
[----:B------:R-:W-:Y:S01]  /*10e0*/  IMAD.HI.U32 R28, R8, R21, RZ ;  /* 0x00000015081c7227 */ /* 0x000fe200078e00ff */
[----:B------:R-:W-:-:S03]  /*10f0*/  ISETP.GE.AND P4, PT, R20, RZ, PT ;  /* 0x000000ff1400720c */ /* 0x000fc60003f86270 */
[----:B------:R-:W-:-:S05]  /*1100*/  IMAD R21, R28, R11, R21 ;  /* 0x0000000b1c157224 */ /* 0x000fca00078e0215 */
[----:B------:R-:W-:-:S13]  /*1110*/  ISETP.GT.U32.AND P3, PT, R7, R21, PT ;  /* 0x000000150700720c */ /* 0x000fda0003f64070 */
[----:B------:R-:W-:Y:S02]  /*1120*/  @!P3 IMAD.IADD R21, R21, 0x1, -R7 ;  /* 0x000000011515b824 */ /* 0x000fe400078e0a07 */
[----:B------:R-:W-:-:S03]  /*1130*/  @!P3 VIADD R28, R28, 0x1 ;  /* 0x000000011c1cb836 */ /* 0x000fc60000000000 */
[----:B------:R-:W-:Y:S01]  /*1140*/  ISETP.GE.U32.AND P2, PT, R21, R7, PT ;  /* 0x000000071500720c */ /* 0x000fe20003f46070 */
[----:B------:R-:W-:-:S12]  /*1150*/  IMAD R21, R26, -0xa, R9 ;  /* 0xfffffff61a157824 */ /* 0x000fd800078e0209 */
[----:B------:R-:W-:Y:S01]  /*1160*/  @P2 VIADD R28, R28, 0x1 ;  /* 0x000000011c1c2836 */ /* 0x000fe20000000000 */
[----:B------:R-:W-:-:S03]  /*1170*/  ISETP.GT.AND P2, PT, R21, R0, PT ;  /* 0x000000001500720c */ /* 0x000fc60003f44270 */
[----:B------:R-:W-:-:S05]  /*1180*/  @!P4 IMAD.MOV R28, RZ, RZ, -R28 ;  /* 0x000000ffff1cc224 */ /* 0x000fca00078e0a1c */
[----:B------:R-:W-:-:S05]  /*1190*/  SEL R20, R10, R28, !P0 ;  /* 0x0000001c0a147207 */ /* 0x000fca0004000000 */
[----:B------:R-:W-:-:S05]  /*11a0*/  IMAD.HI R9, R20, 0x66666667, RZ ;  /* 0x6666666714097827 */ /* 0x000fca00078e02ff */
[----:B------:R-:W-:-:S04]  /*11b0*/  SHF.R.U32.HI R26, RZ, 0x1f, R9 ;  /* 0x0000001fff1a7819 */ /* 0x000fc80000011609 */
[----:B------:R-:W-:-:S05]  /*11c0*/  LEA.HI.SX32 R9, R9, R26, 0x1e ;  /* 0x0000001a09097211 */ /* 0x000fca00078ff2ff */
[----:B------:R-:W-:Y:S02]  /*11d0*/  IMAD R9, R9, -0xa, R20 ;  /* 0xfffffff609097824 */ /* 0x000fe400078e0214 */
[----:B------:R-:W2:Y:S01]  /*11e0*/  LDG.E R20, desc[UR6][R2.64] ;  /* 0x0000000602147981 */ /* 0x000ea2000c1e1900 */
[----:B----4-:R-:W-:Y:S02]  /*11f0*/  IABS R21, R24 ;  /* 0x0000001800157213 */ /* 0x010fe40000000000 */
[----:B------:R-:W-:Y:S02]  /*1200*/  ISETP.GT.AND P3, PT, R9, R0, PT ;  /* 0x000000000900720c */ /* 0x000fe40003f64270 */
[----:B------:R-:W-:Y:S01]  /*1210*/  IADD3 R9, PT, PT, R4, 0x1, RZ ;  /* 0x0000000104097810 */ /* 0x000fe20007ffe0ff */
[----:B------:R-:W-:Y:S01]  /*1220*/  IMAD.HI.U32 R28, R8, R21, RZ ;  /* 0x00000015081c7227 */ /* 0x000fe200078e00ff */
[----:B------:R-:W-:-:S03]  /*1230*/  LOP3.LUT R24, R24, R5, RZ, 0x3c, !PT ;  /* 0x0000000518187212 */ /* 0x000fc600078e3cff */
[----:B------:R-:W-:Y:S01]  /*1240*/  @P2 IMAD.MOV R9, RZ, RZ, R4 ;  /* 0x000000ffff092224 */ /* 0x000fe200078e0204 */
[----:B------:R-:W-:Y:S01]  /*1250*/  ISETP.GE.AND P4, PT, R24, RZ, PT ;  /* 0x000000ff1800720c */ /* 0x000fe20003f86270 */
[----:B------:R-:W-:Y:S02]  /*1260*/  IMAD R26, R28, R11, R21 ;  /* 0x0000000b1c1a7224 */ /* 0x000fe400078e0215 */
[----:B------:R-:W-:Y:S02]  /*1270*/  VIADD R4, R9, 0x1 ;  /* 0x0000000109047836 */ /* 0x000fe40000000000 */
[----:B------:R-:W-:Y:S01]  /*1280*/  @P3 IMAD.MOV R4, RZ, RZ, R9 ;  /* 0x000000ffff043224 */ /* 0x000fe200078e0209 */
[----:B------:R-:W-:Y:S02]  /*1290*/  ISETP.GT.U32.AND P3, PT, R7, R26, PT ;  /* 0x0000001a0700720c */ /* 0x000fe40003f64070 */
[----:B-----5:R-:W-:Y:S02]  /*12a0*/  IABS R9, R22 ;  /* 0x0000001600097213 */ /* 0x020fe40000000000 */
[----:B------:R-:W-:-:S03]  /*12b0*/  LOP3.LUT R22, R22, R5, RZ, 0x3c, !PT ;  /* 0x0000000516167212 */ /* 0x000fc600078e3cff */
[----:B------:R-:W-:-:S06]  /*12c0*/  IMAD.HI.U32 R24, R8, R9, RZ ;  /* 0x0000000908187227 */ /* 0x000fcc00078e00ff */
[----:B------:R-:W-:Y:S02]  /*12d0*/  @!P3 IMAD.IADD R26, R26, 0x1, -R7 ;  /* 0x000000011a1ab824 */ /* 0x000fe400078e0a07 */
[----:B------:R-:W-:-:S03]  /*12e0*/  @!P3 VIADD R28, R28, 0x1 ;  /* 0x000000011c1cb836 */ /* 0x000fc60000000000 */
[----:B------:R-:W-:Y:S01]  /*12f0*/  ISETP.GE.U32.AND P2, PT, R26, R7, PT ;  /* 0x000000071a00720c */ /* 0x000fe20003f46070 */
[----:B------:R-:W-:-:S05]  /*1300*/  IMAD R26, R24, R11, R9 ;  /* 0x0000000b181a7224 */ /* 0x000fca00078e0209 */
[----:B------:R-:W-:-:S07]  /*1310*/  ISETP.GT.U32.AND P3, PT, R7, R26, PT ;  /* 0x0000001a0700720c */ /* 0x000fce0003f64070 */
[----:B------:R-:W-:-:S04]  /*1320*/  @P2 VIADD R28, R28, 0x1 ;  /* 0x000000011c1c2836 */ /* 0x000fc80000000000 */
[----:B------:R-:W-:Y:S01]  /*1330*/  @!P4 IMAD.MOV R28, RZ, RZ, -R28 ;  /* 0x000000ffff1cc224 */ /* 0x000fe200078e0a1c */
[----:B------:R-:W-:Y:S01]  /*1340*/  ISETP.GE.AND P4, PT, R22, RZ, PT ;  /* 0x000000ff1600720c */ /* 0x000fe20003f86270 */
[----:B------:R-:W-:Y:S01]  /*1350*/  @!P3 IMAD.IADD R26, R26, 0x1, -R7 ;  /* 0x000000011a1ab824 */ /* 0x000fe200078e0a07 */
[----:B------:R-:W-:Y:S02]  /*1360*/  @!P3 IADD3 R24, PT, PT, R24, 0x1, RZ ;  /* 0x000000011818b810 */ /* 0x000fe40007ffe0ff */
[----:B------:R-:W-:Y:S02]  /*1370*/  SEL R9, R10, R28, !P0 ;  /* 0x0000001c0a097207 */ /* 0x000fe40004000000 */
[----:B------:R-:W-:Y:S02]  /*1380*/  ISETP.GE.U32.AND P2, PT, R26, R7, PT ;  /* 0x000000071a00720c */ /* 0x000fe40003f46070 */
[----:B------:R-:W3:Y:S01]  /*1390*/  LDG.E R26, desc[UR6][R2.64+0x4] ;  /* 0x00000406021a7981 */ /* 0x000ee2000c1e1900 */
[----:B------:R-:W-:-:S05]  /*13a0*/  IMAD.HI R21, R9, 0x66666667, RZ ;  /* 0x6666666709157827 */ /* 0x000fca00078e02ff */
[----:B------:R-:W-:-:S04]  /*13b0*/  SHF.R.U32.HI R22, RZ, 0x1f, R21 ;  /* 0x0000001fff167819 */ /* 0x000fc80000011615 */
[----:B------:R-:W-:Y:S01]  /*13c0*/  LEA.HI.SX32 R22, R21, R22, 0x1e ;  /* 0x0000001615167211 */ /* 0x000fe200078ff2ff */
[----:B------:R-:W-:-:S04]  /*13d0*/  @P2 VIADD R24, R24, 0x1 ;  /* 0x0000000118182836 */ /* 0x000fc80000000000 */
[----:B------:R-:W-:-:S05]  /*13e0*/  @!P4 IMAD.MOV R24, RZ, RZ, -R24 ;  /* 0x000000ffff18c224 */ /* 0x000fca00078e0a18 */
[----:B------:R-:W-:Y:S02]  /*13f0*/  SEL R21, R10, R24, !P0 ;  /* 0x000000180a157207 */ /* 0x000fe40004000000 */
[----:B------:R-:W4:Y:S01]  /*1400*/  LDG.E R24, desc[UR6][R2.64+0x8] ;  /* 0x0000080602187981 */ /* 0x000f22000c1e1900 */
[----:B------:R-:W-:Y:S02]  /*1410*/  IMAD R23, R22, -0xa, R9 ;  /* 0xfffffff616177824 */ /* 0x000fe400078e0209 */
[----:B------:R-:W-:-:S05]  /*1420*/  IMAD.HI R9, R21, 0x66666667, RZ ;  /* 0x6666666715097827 */ /* 0x000fca00078e02ff */
[----:B------:R-:W-:-:S04]  /*1430*/  SHF.R.U32.HI R22, RZ, 0x1f, R9 ;  /* 0x0000001fff167819 */ /* 0x000fc80000011609 */
[----:B------:R-:W-:-:S05]  /*1440*/  LEA.HI.SX32 R22, R9, R22, 0x1e ;  /* 0x0000001609167211 */ /* 0x000fca00078ff2ff */
[----:B------:R-:W-:Y:S02]  /*1450*/  IMAD R9, R22, -0xa, R21 ;  /* 0xfffffff616097824 */ /* 0x000fe400078e0215 */
[----:B------:R-:W5:Y:S01]  /*1460*/  LDG.E R22, desc[UR6][R2.64+0xc] ;  /* 0x00000c0602167981 */ /* 0x000f62000c1e1900 */
[----:B------:R-:W-:Y:S02]  /*1470*/  ISETP.GT.AND P2, PT, R23, R0, PT ;  /* 0x000000001700720c */ /* 0x000fe40003f44270 */
[----:B--2---:R-:W-:-:S05]  /*1480*/  IABS R21, R20 ;  /* 0x0000001400157213 */ /* 0x004fca0000000000 */
[----:B------:R-:W-:-:S04]  /*1490*/  IMAD.HI.U32 R28, R8, R21, RZ ;  /* 0x00000015081c7227 */ /* 0x000fc800078e00ff */
[----:B------:R-:W-:-:S05]  /*14a0*/  IMAD R21, R28, R11, R21 ;  /* 0x0000000b1c157224 */ /* 0x000fca00078e0215 */
[----:B------:R-:W-:Y:S02]  /*14b0*/  ISETP.GT.U32.AND P4, PT, R7, R21, PT ;  /* 0x000000150700720c */ /* 0x000fe40003f84070 */
[----:B------:R-:W-:-:S11]  /*14c0*/  LOP3.LUT R20, R20, R5, RZ, 0x3c, !PT ;  /* 0x0000000514147212 */ /* 0x000fd600078e3cff */
[----:B------:R-:W-:Y:S01]  /*14d0*/  @!P4 IMAD.IADD R21, R21, 0x1, -R7 ;  /* 0x000000011515c824 */ /* 0x000fe200078e0a07 */
[----:B------:R-:W-:-:S04]  /*14e0*/  ISETP.GE.AND P5, PT, R20, RZ, PT ;  /* 0x000000ff1400720c */ /* 0x000fc80003fa6270 */
[----:B------:R-:W-:Y:S01]  /*14f0*/  ISETP.GE.U32.AND P3, PT, R21, R7, PT ;  /* 0x000000071500720c */ /* 0x000fe20003f66070 */
[----:B------:R-:W-:-:S12]  /*1500*/  @!P4 VIADD R28, R28, 0x1 ;  /* 0x000000011c1cc836 */ /* 0x000fd80000000000 */
[----:B------:R-:W-:-:S04]  /*1510*/  @P3 VIADD R28, R28, 0x1 ;  /* 0x000000011c1c3836 */ /* 0x000fc80000000000 */
[----:B------:R-:W-:Y:S01]  /*1520*/  @!P5 IMAD.MOV R28, RZ, RZ, -R28 ;  /* 0x000000ffff1cd224 */ /* 0x000fe200078e0a1c */
[----:B------:R-:W-:-:S04]  /*1530*/  ISETP.GT.AND P3, PT, R9, R0, PT ;  /* 0x000000000900720c */ /* 0x000fc80003f64270 */
[----:B------:R-:W-:-:S05]  /*1540*/  SEL R20, R10, R28, !P0 ;  /* 0x0000001c0a147207 */ /* 0x000fca0004000000 */
[----:B------:R-:W-:-:S05]  /*1550*/  IMAD.HI R9, R20, 0x66666667, RZ ;  /* 0x6666666714097827 */ /* 0x000fca00078e02ff */
[----:B------:R-:W-:-:S04]  /*1560*/  SHF.R.U32.HI R28, RZ, 0x1f, R9 ;  /* 0x0000001fff1c7819 */ /* 0x000fc80000011609 */
[----:B------:R-:W-:-:S05]  /*1570*/  LEA.HI.SX32 R9, R9, R28, 0x1e ;  /* 0x0000001c09097211 */ /* 0x000fca00078ff2ff */
[----:B------:R-:W-:Y:S02]  /*1580*/  IMAD R9, R9, -0xa, R20 ;  /* 0xfffffff609097824 */ /* 0x000fe400078e0214 */
[C---:B------:R-:W-:Y:S01]  /*1590*/  VIADD R20, R4.reuse, 0x1 ;  /* 0x0000000104147836 */ /* 0x040fe20000000000 */
[----:B------:R-:W-:Y:S02]  /*15a0*/  @P2 IADD3 R20, PT, PT, R4, RZ, RZ ;  /* 0x000000ff04142210 */ /* 0x000fe40007ffe0ff */
[----:B------:R-:W-:Y:S02]  /*15b0*/  ISETP.GT.AND P2, PT, R9, R0, PT ;  /* 0x000000000900720c */ /* 0x000fe40003f44270 */
[----:B---3--:R-:W-:Y:S01]  /*15c0*/  IABS R9, R26 ;  /* 0x0000001a00097213 */ /* 0x008fe20000000000 */
[----:B------:R-:W-:Y:S02]  /*15d0*/  VIADD R4, R20, 0x1 ;  /* 0x0000000114047836 */ /* 0x000fe40000000000 */
[----:B------:R-:W-:-:S02]  /*15e0*/  @P3 IMAD.MOV R4, RZ, RZ, R20 ;  /* 0x000000ffff043224 */ /* 0x000fc400078e0214 */
[----:B------:R-:W-:-:S04]  /*15f0*/  IMAD.HI.U32 R28, R8, R9, RZ ;  /* 0x00000009081c7227 */ /* 0x000fc800078e00ff */
[----:B------:R-:W-:Y:S02]  /*1600*/  VIADD R21, R4, 0x1 ;  /* 0x0000000104157836 */ /* 0x000fe40000000000 */
[----:B------:R-:W-:Y:S02]  /*1610*/  @P2 IMAD.MOV R21, RZ, RZ, R4 ;  /* 0x000000ffff152224 */ /* 0x000fe400078e0204 */
[----:B------:R-:W-:-:S05]  /*1620*/  IMAD R4, R28, R11, R9 ;  /* 0x0000000b1c047224 */ /* 0x000fca00078e0209 */
[----:B------:R-:W-:Y:S02]  /*1630*/  ISETP.GT.U32.AND P3, PT, R7, R4, PT ;  /* 0x000000040700720c */ /* 0x000fe40003f64070 */
[----:B------:R-:W-:-:S11]  /*1640*/  LOP3.LUT R26, R26, R5, RZ, 0x3c, !PT ;  /* 0x000000051a1a7212 */ /* 0x000fd600078e3cff */
[----:B------:R-:W-:-:S05]  /*1650*/  @!P3 IMAD.IADD R4, R4, 0x1, -R7 ;  /* 0x000000010404b824 */ /* 0x000fca00078e0a07 */
[----:B------:R-:W-:Y:S02]  /*1660*/  ISETP.GE.U32.AND P2, PT, R4, R7, PT ;  /* 0x000000070400720c */ /* 0x000fe40003f46070 */
[----:B------:R-:W-:Y:S01]  /*1670*/  ISETP.GE.AND P4, PT, R26, RZ, PT ;  /* 0x000000ff1a00720c */ /* 0x000fe20003f86270 */
[----:B------:R-:W-:Y:S01]  /*1680*/  @!P3 VIADD R28, R28, 0x1 ;  /* 0x000000011c1cb836 */ /* 0x000fe20000000000 */
[----:B----4-:R-:W-:-:S05]  /*1690*/  IABS R9, R24 ;  /* 0x0000001800097213 */ /* 0x010fca0000000000 */
[----:B------:R-:W-:-:S04]  /*16a0*/  IMAD.HI.U32 R4, R8, R9, RZ ;  /* 0x0000000908047227 */ /* 0x000fc800078e00ff */
[----:B------:R-:W-:Y:S02]  /*16b0*/  @P2 VIADD R28, R28, 0x1 ;  /* 0x000000011c1c2836 */ /* 0x000fe40000000000 */
[----:B------:R-:W-:-:S03]  /*16c0*/  IMAD R20, R4, R11, R9 ;  /* 0x0000000b04147224 */ /* 0x000fc600078e0209 */
[----:B------:R-:W-:Y:S02]  /*16d0*/  @!P4 IADD3 R28, PT, PT, -R28, RZ, RZ ;  /* 0x000000ff1c1cc210 */ /* 0x000fe40007ffe1ff */
[----:B------:R-:W-:Y:S02]  /*16e0*/  LOP3.LUT R24, R24, R5, RZ, 0x3c, !PT ;  /* 0x0000000518187212 */ /* 0x000fe400078e3cff */
[----:B------:R-:W-:Y:S02]  /*16f0*/  SEL R9, R10, R28, !P0 ;  /* 0x0000001c0a097207 */ /* 0x000fe40004000000 */
[----:B------:R-:W-:Y:S02]  /*1700*/  ISETP.GT.U32.AND P5, PT, R7, R20, PT ;  /* 0x000000140700720c */ /* 0x000fe40003fa4070 */
[----:B------:R-:W-:Y:S01]  /*1710*/  ISETP.GE.AND P2, PT, R24, RZ, PT ;  /* 0x000000ff1800720c */ /* 0x000fe20003f46270 */
[----:B------:R-:W-:-:S05]  /*1720*/  IMAD.HI R24, R9, 0x66666667, RZ ;  /* 0x6666666709187827 */ /* 0x000fca00078e02ff */
[----:B------:R-:W-:-:S04]  /*1730*/  SHF.R.U32.HI R23, RZ, 0x1f, R24 ;  /* 0x0000001fff177819 */ /* 0x000fc80000011618 */
[----:B------:R-:W-:Y:S01]  /*1740*/  LEA.HI.SX32 R24, R24, R23, 0x1e ;  /* 0x0000001718187211 */ /* 0x000fe200078ff2ff */
[----:B------:R-:W-:Y:S01]  /*1750*/  @!P5 IMAD.IADD R20, R20, 0x1, -R7 ;  /* 0x000000011414d824 */ /* 0x000fe200078e0a07 */
[----:B-----5:R-:W-:Y:S02]  /*1760*/  IABS R23, R22 ;  /* 0x0000001600177213 */ /* 0x020fe40000000000 */
[----:B------:R-:W-:Y:S02]  /*1770*/  LOP3.LUT R22, R22, R5, RZ, 0x3c, !PT ;  /* 0x0000000516167212 */ /* 0x000fe400078e3cff */
[----:B------:R-:W-:Y:S01]  /*1780*/  ISETP.GE.U32.AND P3, PT, R20, R7, PT ;  /* 0x000000071400720c */ /* 0x000fe20003f66070 */
[----:B------:R-:W-:Y:S01]  /*1790*/  IMAD.HI.U32 R20, R8, R23, RZ ;  /* 0x0000001708147227 */ /* 0x000fe200078e00ff */
[----:B------:R-:W-:-:S03]  /*17a0*/  ISETP.GE.AND P4, PT, R22, RZ, PT ;  /* 0x000000ff1600720c */ /* 0x000fc60003f86270 */
[----:B------:R-:W-:Y:S02]  /*17b0*/  IMAD R22, R20, R11, R23 ;  /* 0x0000000b14167224 */ /* 0x000fe400078e0217 */
[----:B------:R-:W-:-:S03]  /*17c0*/  @!P5 VIADD R4, R4, 0x1 ;  /* 0x000000010404d836 */ /* 0x000fc60000000000 */
[----:B------:R-:W-:-:S03]  /*17d0*/  ISETP.GT.U32.AND P5, PT, R7, R22, PT ;  /* 0x000000160700720c */ /* 0x000fc60003fa4070 */
[----:B------:R-:W-:-:S10]  /*17e0*/  @P3 VIADD R4, R4, 0x1 ;  /* 0x0000000104043836 */ /* 0x000fd40000000000 */
[----:B------:R-:W-:-:S05]  /*17f0*/  @!P5 IMAD.IADD R22, R22, 0x1, -R7 ;  /* 0x000000011616d824 */ /* 0x000fca00078e0a07 */
[----:B------:R-:W-:Y:S01]  /*1800*/  ISETP.GE.U32.AND P3, PT, R22, R7, PT ;  /* 0x000000071600720c */ /* 0x000fe20003f66070 */
[----:B------:R-:W-:Y:S02]  /*1810*/  @!P5 VIADD R20, R20, 0x1 ;  /* 0x000000011414d836 */ /* 0x000fe40000000000 */
[----:B------:R-:W-:-:S10]  /*1820*/  @!P2 IMAD.MOV R4, RZ, RZ, -R4 ;  /* 0x000000ffff04a224 */ /* 0x000fd400078e0a04 */
[----:B------:R-:W-:-:S05]  /*1830*/  @P3 VIADD R20, R20, 0x1 ;  /* 0x0000000114143836 */ /* 0x000fca0000000000 */
[----:B------:R-:W-:Y:S02]  /*1840*/  MOV R22, R20 ;  /* 0x0000001400167202 */ /* 0x000fe40000000f00 */
[----:B------:R-:W-:Y:S01]  /*1850*/  SEL R20, R10, R4, !P0 ;  /* 0x000000040a147207 */ /* 0x000fe20004000000 */
[----:B------:R-:W-:Y:S02]  /*1860*/  IMAD R23, R24, -0xa, R9 ;  /* 0xfffffff618177824 */ /* 0x000fe400078e0209 */
[----:B------:R-:W-:Y:S02]  /*1870*/  @!P4 IMAD.MOV R22, RZ, RZ, -R22 ;  /* 0x000000ffff16c224 */ /* 0x000fe400078e0a16 */
[----:B------:R-:W-:-:S03]  /*1880*/  IMAD.HI R9, R20, 0x66666667, RZ ;  /* 0x6666666714097827 */ /* 0x000fc600078e02ff */
[----:B------:R-:W-:Y:S02]  /*1890*/  SEL R4, R17, R22, !P1 ;  /* 0x0000001611047207 */ /* 0x000fe40004800000 */
[----:B------:R-:W-:Y:S02]  /*18a0*/  SHF.R.U32.HI R22, RZ, 0x1f, R9 ;  /* 0x0000001fff167819 */ /* 0x000fe40000011609 */
[----:B------:R-:W-:Y:S02]  /*18b0*/  ISETP.GT.AND P2, PT, R23, R0, PT ;  /* 0x000000001700720c */ /* 0x000fe40003f44270 */
[----:B------:R-:W-:Y:S01]  /*18c0*/  LEA.HI.SX32 R23, R9, R22, 0x1e ;  /* 0x0000001609177211 */ /* 0x000fe200078ff2ff */
[----:B------:R-:W-:-:S04]  /*18d0*/  IMAD.HI R9, R4, 0x66666667, RZ ;  /* 0x6666666704097827 */ /* 0x000fc800078e02ff */
[----:B------:R-:W-:Y:S01]  /*18e0*/  IMAD R23, R23, -0xa, R20 ;  /* 0xfffffff617177824 */ /* 0x000fe200078e0214 */
[----:B------:R-:W-:-:S04]  /*18f0*/  SHF.R.U32.HI R20, RZ, 0x1f, R9 ;  /* 0x0000001fff147819 */ /* 0x000fc80000011609 */
[----:B------:R-:W-:Y:S02]  /*1900*/  ISETP.GT.AND P3, PT, R23, R0, PT ;  /* 0x000000001700720c */ /* 0x000fe40003f64270 */
[----:B------:R-:W-:Y:S01]  /*1910*/  LEA.HI.SX32 R9, R9, R20, 0x1e ;  /* 0x0000001409097211 */ /* 0x000fe200078ff2ff */
[----:B------:R-:W-:Y:S02]  /*1920*/  VIADD R20, R21, 0x1 ;  /* 0x0000000115147836 */ /* 0x000fe40000000000 */
[----:B------:R-:W-:Y:S02]  /*1930*/  @P2 IMAD.MOV R20, RZ, RZ, R21 ;  /* 0x000000ffff142224 */ /* 0x000fe400078e0215 */
[----:B------:R-:W-:Y:S02]  /*1940*/  IMAD R9, R9, -0xa, R4 ;  /* 0xfffffff609097824 */ /* 0x000fe400078e0204 */
[----:B------:R-:W-:-:S03]  /*1950*/  VIADD R14, R14, 0x8 ;  /* 0x000000080e0e7836 */ /* 0x000fc60000000000 */
[----:B------:R-:W-:Y:S01]  /*1960*/  ISETP.GT.AND P2, PT, R9, R0, PT ;  /* 0x000000000900720c */ /* 0x000fe20003f44270 */
[----:B------:R-:W-:Y:S02]  /*1970*/  VIADD R9, R20, 0x1 ;  /* 0x0000000114097836 */ /* 0x000fe40000000000 */
[----:B------:R-:W-:Y:S01]  /*1980*/  @P3 IMAD.MOV R9, RZ, RZ, R20 ;  /* 0x000000ffff093224 */ /* 0x000fe200078e0214 */
[----:B------:R-:W-:Y:S02]  /*1990*/  ISETP.NE.AND P3, PT, R14, RZ, PT ;  /* 0x000000ff0e00720c */ /* 0x000fe40003f65270 */
[----:B------:R-:W-:Y:S01]  /*19a0*/  IADD3 R2, P4, PT, R2, 0x20, RZ ;  /* 0x0000002002027810 */ /* 0x000fe20007f9e0ff */
[----:B------:R-:W-:-:S03]  /*19b0*/  VIADD R4, R9, 0x1 ;  /* 0x0000000109047836 */ /* 0x000fc60000000000 */
[----:B------:R-:W-:-:S03]  /*19c0*/  IADD3.X R3, PT, PT, RZ, R3, RZ, P4, !PT ;  /* 0x00000003ff037210 */ /* 0x000fc600027fe4ff */
[----:B------:R-:W-:-:S04]  /*19d0*/  @P2 IMAD.MOV R4, RZ, RZ, R9 ;  /* 0x000000ffff042224 */ /* 0x000fc800078e0209 */
[----:B------:R-:W-:Y:S05]  /*19e0*/  @P3 BRA `(.L_x_4) ;  /* 0xfffffff400443947 */ /* 0x000fea000383ffff */
.L_x_3:
[----:B------:R-:W-:Y:S05]  /*19f0*/  BSYNC.RECONVERGENT B1 ;  /* 0x0000000000017941 */ /* 0x000fea0003800200 */
.L_x_2:
[----:B------:R-:W-:Y:S01]  /*1a00*/  ISETP.NE.AND P1, PT, R19, RZ, PT ;  /* 0x000000ff1300720c */ /* 0x000fe20003f25270 */
[----:B------:R-:W-:-:S12]  /*1a10*/  IMAD.MOV.U32 R14, RZ, RZ, R12 ;  /* 0x000000ffff0e7224 */ /* 0x000fd800078e000c */
[----:B------:R-:W-:Y:S05]  /*1a20*/  @!P1 BRA `(.L_x_1) ;  /* 0x0000000800a09947 */ /* 0x000fea0003800000 */
[----:B------:R-:W-:Y:S01]  /*1a30*/  ISETP.GE.U32.AND P2, PT, R19, 0x4, PT ;  /* 0x000000041300780c */ /* 0x000fe20003f46070 */
[----:B------:R-:W-:Y:S01]  /*1a40*/  BSSY.RECONVERGENT B1, `(.L_x_5) ;  /* 0x0000059000017945 */ /* 0x000fe20003800200 */
[----:B------:R-:W-:-:S04]  /*1a50*/  LOP3.LUT R9, R12, 0x3, RZ, 0xc0, !PT ;  /* 0x000000030c097812 */ /* 0x000fc800078ec0ff */
[----:B------:R-:W-:-:S07]  /*1a60*/  ISETP.NE.AND P1, PT, R9, RZ, PT ;  /* 0x000000ff0900720c */ /* 0x000fce0003f25270 */
[----:B------:R-:W-:Y:S06]  /*1a70*/  @!P2 BRA `(.L_x_6) ;  /* 0x000000040054a947 */ /* 0x000fec0003800000 */
[----:B------:R-:W0:Y:S02]  /*1a80*/  LDC.64 R2, c[0x0][0x380] ;  /* 0x0000e000ff027b82 */ /* 0x000e240000000a00 */
[----:B0-----:R-:W-:-:S05]  /*1a90*/  IMAD.WIDE.U32 R2, R13, 0x4, R2 ;  /* 0x000000040d027825 */ /* 0x001fca00078e0002 */
[----:B------:R-:W2:Y:S04]  /*1aa0*/  LDG.E R26, desc[UR6][R2.64] ;  /* 0x00000006021a7981 */ /* 0x000ea8000c1e1900 */
[----:B------:R-:W3:Y:S04]  /*1ab0*/  LDG.E R22, desc[UR6][R2.64+0x4] ;  /* 0x0000040602167981 */ /* 0x000ee8000c1e1900 */
[----:B------:R-:W4:Y:S04]  /*1ac0*/  LDG.E R18, desc[UR6][R2.64+0x8] ;  /* 0x0000080602127981 */ /* 0x000f28000c1e1900 */
[----:B------:R0:W5:Y:S01]  /*1ad0*/  LDG.E R16, desc[UR6][R2.64+0xc] ;  /* 0x00000c0602107981 */ /* 0x000162000c1e1900 */
[----:B------:R-:W-:Y:S01]  /*1ae0*/  VIADD R13, R13, 0x4 ;  /* 0x000000040d0d7836 */ /* 0x000fe20000000000 */
[----:B--2---:R-:W-:-:S02]  /*1af0*/  IABS R15, R26 ;  /* 0x0000001a000f7213 */ /* 0x004fc40000000000 */
[----:B------:R-:W-:-:S03]  /*1b00*/  LOP3.LUT R26, R26, R5, RZ, 0x3c, !PT ;  /* 0x000000051a1a7212 */ /* 0x000fc600078e3cff */
[----:B------:R-:W-:Y:S01]  /*1b10*/  IMAD.HI.U32 R24, R8, R15, RZ ;  /* 0x0000000f08187227 */ /* 0x000fe200078e00ff */
[----:B------:R-:W-:Y:S02]  /*1b20*/  ISETP.GE.AND P5, PT, R26, RZ, PT ;  /* 0x000000ff1a00720c */ /* 0x000fe40003fa6270 */
[----:B----4-:R-:W-:Y:S01]  /*1b30*/  IABS R17, R18 ;  /* 0x0000001200117213 */ /* 0x010fe20000000000 */
[----:B------:R-:W-:Y:S01]  /*1b40*/  IMAD R28, R24, R11, R15 ;  /* 0x0000000b181c7224 */ /* 0x000fe200078e020f */
[----:B---3--:R-:W-:Y:S02]  /*1b50*/  IABS R15, R22 ;  /* 0x00000016000f7213 */ /* 0x008fe40000000000 */
[----:B------:R-:W-:Y:S01]  /*1b60*/  LOP3.LUT R22, R22, R5, RZ, 0x3c, !PT ;  /* 0x0000000516167212 */ /* 0x000fe200078e3cff */
[----:B------:R-:W-:Y:S01]  /*1b70*/  IMAD.HI.U32 R14, R8, R17, RZ ;  /* 0x00000011080e7227 */ /* 0x000fe200078e00ff */
[----:B------:R-:W-:Y:S02]  /*1b80*/  ISETP.GT.U32.AND P4, PT, R7, R28, PT ;  /* 0x0000001c0700720c */ /* 0x000fe40003f84070 */
[----:B------:R-:W-:Y:S01]  /*1b90*/  LOP3.LUT R18, R18, R5, RZ, 0x3c, !PT ;  /* 0x0000000512127212 */ /* 0x000fe200078e3cff */
[----:B------:R-:W-:-:S04]  /*1ba0*/  IMAD.HI.U32 R20, R8, R15, RZ ;  /* 0x0000000f08147227 */ /* 0x000fc800078e00ff */
[----:B0-----:R-:W-:Y:S01]  /*1bb0*/  IMAD R3, R20, R11, R15 ;  /* 0x0000000b14037224 */ /* 0x001fe200078e020f */
[----:B-----5:R-:W-:Y:S02]  /*1bc0*/  IABS R15, R16 ;  /* 0x00000010000f7213 */ /* 0x020fe40000000000 */
[----:B------:R-:W-:Y:S02]  /*1bd0*/  LOP3.LUT R16, R16, R5, RZ, 0x3c, !PT ;  /* 0x0000000510107212 */ /* 0x000fe400078e3cff */
[----:B------:R-:W-:Y:S01]  /*1be0*/  ISETP.GT.U32.AND P6, PT, R7, R3, PT ;  /* 0x000000030700720c */ /* 0x000fe20003fc4070 */
[----:B------:R-:W-:Y:S02]  /*1bf0*/  @!P4 IMAD.IADD R28, R28, 0x1, -R7 ;  /* 0x000000011c1cc824 */ /* 0x000fe400078e0a07 */
[----:B------:R-:W-:-:S03]  /*1c00*/  IMAD.HI.U32 R2, R8, R15, RZ ;  /* 0x0000000f08027227 */ /* 0x000fc600078e00ff */
[----:B------:R-:W-:Y:S01]  /*1c10*/  ISETP.GE.U32.AND P3, PT, R28, R7, PT ;  /* 0x000000071c00720c */ /* 0x000fe20003f66070 */
[-C--:B------:R-:W-:Y:S02]  /*1c20*/  IMAD R28, R14, R11.reuse, R17 ;  /* 0x0000000b0e1c7224 */ /* 0x080fe400078e0211 */
[----:B------:R-:W-:Y:S02]  /*1c30*/  IMAD R26, R2, R11, R15 ;  /* 0x0000000b021a7224 */ /* 0x000fe400078e020f */
[----:B------:R-:W-:Y:S01]  /*1c40*/  @!P4 VIADD R24, R24, 0x1 ;  /* 0x000000011818c836 */ /* 0x000fe20000000000 */
[----:B------:R-:W-:Y:S01]  /*1c50*/  ISETP.GT.U32.AND P2, PT, R7, R28, PT ;  /* 0x0000001c0700720c */ /* 0x000fe20003f44070 */
[----:B------:R-:W-:Y:S02]  /*1c60*/  @!P6 IMAD.IADD R3, R3, 0x1, -R7 ;  /* 0x000000010303e824 */ /* 0x000fe400078e0a07 */
[----:B------:R-:W-:Y:S01]  /*1c70*/  @!P6 VIADD R20, R20, 0x1 ;  /* 0x000000011414e836 */ /* 0x000fe20000000000 */
[----:B------:R-:W-:-:S02]  /*1c80*/  ISETP.GE.AND P6, PT, R22, RZ, PT ;  /* 0x000000ff1600720c */ /* 0x000fc40003fc6270 */
[----:B------:R-:W-:Y:S01]  /*1c90*/  ISETP.GE.U32.AND P4, PT, R3, R7, PT ;  /* 0x000000070300720c */ /* 0x000fe20003f86070 */
[----:B------:R-:W-:Y:S01]  /*1ca0*/  @P3 VIADD R24, R24, 0x1 ;  /* 0x0000000118183836 */ /* 0x000fe20000000000 */
[----:B------:R-:W-:-:S04]  /*1cb0*/  ISETP.GT.U32.AND P3, PT, R7, R26, PT ;  /* 0x0000001a0700720c */ /* 0x000fc80003f64070 */
[----:B------:R-:W-:Y:S01]  /*1cc0*/  @!P5 IADD3 R24, PT, PT, -R24, RZ, RZ ;  /* 0x000000ff1818d210 */ /* 0x000fe20007ffe1ff */
[--C-:B------:R-:W-:Y:S02]  /*1cd0*/  @!P2 IMAD.IADD R28, R28, 0x1, -R7.reuse ;  /* 0x000000011c1ca824 */ /* 0x100fe400078e0a07 */
[----:B------:R-:W-:Y:S01]  /*1ce0*/  @!P2 VIADD R14, R14, 0x1 ;  /* 0x000000010e0ea836 */ /* 0x000fe20000000000 */
[----:B------:R-:W-:Y:S02]  /*1cf0*/  SEL R24, R10, R24, !P0 ;  /* 0x000000180a187207 */ /* 0x000fe40004000000 */
[----:B------:R-:W-:Y:S01]  /*1d00*/  ISETP.GE.U32.AND P5, PT, R28, R7, PT ;  /* 0x000000071c00720c */ /* 0x000fe20003fa6070 */
[----:B------:R-:W-:Y:S01]  /*1d10*/  @P4 VIADD R20, R20, 0x1 ;  /* 0x0000000114144836 */ /* 0x000fe20000000000 */
[----:B------:R-:W-:Y:S01]  /*1d20*/  ISETP.GE.AND P4, PT, R18, RZ, PT ;  /* 0x000000ff1200720c */ /* 0x000fe20003f86270 */
[----:B------:R-:W-:Y:S02]  /*1d30*/  @!P3 IMAD.IADD R26, R26, 0x1, -R7 ;  /* 0x000000011a1ab824 */ /* 0x000fe400078e0a07 */
[----:B------:R-:W-:-:S02]  /*1d40*/  @!P6 IMAD.MOV R20, RZ, RZ, -R20 ;  /* 0x000000ffff14e224 */ /* 0x000fc400078e0a14 */
[----:B------:R-:W-:Y:S01]  /*1d50*/  @!P3 VIADD R2, R2, 0x1 ;  /* 0x000000010202b836 */ /* 0x000fe20000000000 */
[----:B------:R-:W-:Y:S01]  /*1d60*/  ISETP.GE.U32.AND P2, PT, R26, R7, PT ;  /* 0x000000071a00720c */ /* 0x000fe20003f46070 */
[----:B------:R-:W-:Y:S01]  /*1d70*/  IMAD.HI R3, R24, 0x66666667, RZ ;  /* 0x6666666718037827 */ /* 0x000fe200078e02ff */
[----:B------:R-:W-:-:S03]  /*1d80*/  SEL R20, R10, R20, !P0 ;  /* 0x000000140a147207 */ /* 0x000fc60004000000 */
[----:B------:R-:W-:Y:S01]  /*1d90*/  @P5 VIADD R14, R14, 0x1 ;  /* 0x000000010e0e5836 */ /* 0x000fe20000000000 */
[----:B------:R-:W-:Y:S02]  /*1da0*/  ISETP.GE.AND P5, PT, R16, RZ, PT ;  /* 0x000000ff1000720c */ /* 0x000fe40003fa6270 */
[----:B------:R-:W-:Y:S02]  /*1db0*/  SHF.R.U32.HI R16, RZ, 0x1f, R3 ;  /* 0x0000001fff107819 */ /* 0x000fe40000011603 */
[----:B------:R-:W-:Y:S01]  /*1dc0*/  MOV R15, R14 ;  /* 0x0000000e000f7202 */ /* 0x000fe20000000f00 */
[----:B------:R-:W-:Y:S01]  /*1dd0*/  IMAD.HI R14, R20, 0x66666667, RZ ;  /* 0x66666667140e7827 */ /* 0x000fe200078e02ff */
[----:B------:R-:W-:-:S03]  /*1de0*/  LEA.HI.SX32 R3, R3, R16, 0x1e ;  /* 0x0000001003037211 */ /* 0x000fc600078ff2ff */
[----:B------:R-:W-:Y:S02]  /*1df0*/  @P2 VIADD R2, R2, 0x1 ;  /* 0x0000000102022836 */ /* 0x000fe40000000000 */
[----:B------:R-:W-:Y:S02]  /*1e00*/  @!P4 IMAD.MOV R15, RZ, RZ, -R15 ;  /* 0x000000ffff0fc224 */ /* 0x000fe400078e0a0f */
[----:B------:R-:W-:Y:S02]  /*1e10*/  IMAD.MOV.U32 R17, RZ, RZ, R2 ;  /* 0x000000ffff117224 */ /* 0x000fe400078e0002 */
[----:B------:R-:W-:Y:S01]  /*1e20*/  IMAD R3, R3, -0xa, R24 ;  /* 0xfffffff603037824 */ /* 0x000fe200078e0218 */
[----:B------:R-:W-:Y:S01]  /*1e30*/  SEL R2, R10, R15, !P0 ;  /* 0x0000000f0a027207 */ /* 0x000fe20004000000 */
[----:B------:R-:W-:Y:S01]  /*1e40*/  @!P5 IMAD.MOV R17, RZ, RZ, -R17 ;  /* 0x000000ffff11d224 */ /* 0x000fe200078e0a11 */
[----:B------:R-:W-:Y:S02]  /*1e50*/  SHF.R.U32.HI R15, RZ, 0x1f, R14 ;  /* 0x0000001fff0f7819 */ /* 0x000fe4000001160e */
[----:B------:R-:W-:Y:S01]  /*1e60*/  ISETP.GT.AND P2, PT, R3, R0, PT ;  /* 0x000000000300720c */ /* 0x000fe20003f44270 */
[----:B------:R-:W-:Y:S01]  /*1e70*/  IMAD.HI R16, R2, 0x66666667, RZ ;  /* 0x6666666702107827 */ /* 0x000fe200078e02ff */
[----:B------:R-:W-:-:S02]  /*1e80*/  LEA.HI.SX32 R15, R14, R15, 0x1e ;  /* 0x0000000f0e0f7211 */ /* 0x000fc400078ff2ff */
[----:B------:R-:W-:Y:S02]  /*1e90*/  SEL R17, R10, R17, !P0 ;  /* 0x000000110a117207 */ /* 0x000fe40004000000 */
[----:B------:R-:W-:Y:S01]  /*1ea0*/  SHF.R.U32.HI R3, RZ, 0x1f, R16 ;  /* 0x0000001fff037819 */ /* 0x000fe20000011610 */
[----:B------:R-:W-:Y:S02]  /*1eb0*/  IMAD R15, R15, -0xa, R20 ;  /* 0xfffffff60f0f7824 */ /* 0x000fe400078e0214 */
[----:B------:R-:W-:Y:S01]  /*1ec0*/  IMAD.HI R14, R17, 0x66666667, RZ ;  /* 0x66666667110e7827 */ /* 0x000fe200078e02ff */
[----:B------:R-:W-:Y:S02]  /*1ed0*/  LEA.HI.SX32 R3, R16, R3, 0x1e ;  /* 0x0000000310037211 */ /* 0x000fe400078ff2ff */
[----:B------:R-:W-:Y:S01]  /*1ee0*/  ISETP.GT.AND P3, PT, R15, R0, PT ;  /* 0x000000000f00720c */ /* 0x000fe20003f64270 */
[----:B------:R-:W-:Y:S01]  /*1ef0*/  VIADD R16, R4, 0x1 ;  /* 0x0000000104107836 */ /* 0x000fe20000000000 */
[----:B------:R-:W-:Y:S01]  /*1f00*/  SHF.R.U32.HI R15, RZ, 0x1f, R14 ;  /* 0x0000001fff0f7819 */ /* 0x000fe2000001160e */
[----:B------:R-:W-:-:S02]  /*1f10*/  IMAD R3, R3, -0xa, R2 ;  /* 0xfffffff603037824 */ /* 0x000fc400078e0202 */
[----:B------:R-:W-:Y:S01]  /*1f20*/  @P2 IMAD.MOV R16, RZ, RZ, R4 ;  /* 0x000000ffff102224 */ /* 0x000fe200078e0204 */
[----:B------:R-:W-:Y:S02]  /*1f30*/  LEA.HI.SX32 R14, R14, R15, 0x1e ;  /* 0x0000000f0e0e7211 */ /* 0x000fe400078ff2ff */
[----:B------:R-:W-:Y:S01]  /*1f40*/  ISETP.GT.AND P2, PT, R3, R0, PT ;  /* 0x000000000300720c */ /* 0x000fe20003f44270 */
[----:B------:R-:W-:Y:S02]  /*1f50*/  VIADD R2, R16, 0x1 ;  /* 0x0000000110027836 */ /* 0x000fe40000000000 */
[----:B------:R-:W-:Y:S02]  /*1f60*/  IMAD R17, R14, -0xa, R17 ;  /* 0xfffffff60e117824 */ /* 0x000fe400078e0211 */
[----:B------:R-:W-:-:S03]  /*1f70*/  @P3 IADD3 R2, PT, PT, R16, RZ, RZ ;  /* 0x000000ff10023210 */ /* 0x000fc60007ffe0ff */
[----:B------:R-:W-:Y:S02]  /*1f80*/  ISETP.GT.AND P3, PT, R17, R0, PT ;  /* 0x000000001100720c */ /* 0x000fe40003f64270 */
[----:B------:R-:W-:-:S03]  /*1f90*/  VIADD R3, R2, 0x1 ;  /* 0x0000000102037836 */ /* 0x000fc60000000000 */
[----:B------:R-:W-:-:S04]  /*1fa0*/  @P2 IMAD.MOV R3, RZ, RZ, R2 ;  /* 0x000000ffff032224 */ /* 0x000fc800078e0202 */
[----:B------:R-:W-:-:S04]  /*1fb0*/  VIADD R4, R3, 0x1 ;  /* 0x0000000103047836 */ /* 0x000fc80000000000 */
[----:B------:R-:W-:-:S07]  /*1fc0*/  @P3 IMAD.MOV R4, RZ, RZ, R3 ;  /* 0x000000ffff043224 */ /* 0x000fce00078e0203 */
.L_x_6:
[----:B------:R-:W-:Y:S05]  /*1fd0*/  BSYNC.RECONVERGENT B1 ;  /* 0x0000000000017941 */ /* 0x000fea0003800200 */
.L_x_5:
[----:B------:R-:W-:Y:S01]  /*1fe0*/  IMAD.MOV.U32 R14, RZ, RZ, R12 ;  /* 0x000000ffff0e7224 */ /* 0x000fe200078e000c */
[----:B------:R-:W-:Y:S06]  /*1ff0*/  @!P1 BRA `(.L_x_1) ;  /* 0x00000004002c9947 */ /* 0x000fec0003800000 */
[----:B------:R-:W-:Y:S01]  /*2000*/  ISETP.NE.AND P2, PT, R9, 0x1, PT ;  /* 0x000000010900780c */ /* 0x000fe20003f45270 */
[----:B------:R-:W-:Y:S01]  /*2010*/  BSSY.RECONVERGENT B1, `(.L_x_7) ;  /* 0x000002f000017945 */ /* 0x000fe20003800200 */
[----:B------:R-:W-:-:S04]  /*2020*/  LOP3.LUT R2, R12, 0x1, RZ, 0xc0, !PT ;  /* 0x000000010c027812 */ /* 0x000fc800078ec0ff */
[----:B------:R-:W-:-:S07]  /*2030*/  ISETP.NE.U32.AND P1, PT, R2, 0x1, PT ;  /* 0x000000010200780c */ /* 0x000fce0003f25070 */
[----:B------:R-:W-:Y:S06]  /*2040*/  @!P2 BRA `(.L_x_8) ;  /* 0x0000000000aca947 */ /* 0x000fec0003800000 */
[----:B------:R-:W0:Y:S02]  /*2050*/  LDC.64 R2, c[0x0][0x380] ;  /* 0x0000e000ff027b82 */ /* 0x000e240000000a00 */
[----:B0-----:R-:W-:-:S05]  /*2060*/  IMAD.WIDE.U32 R2, R13, 0x4, R2 ;  /* 0x000000040d027825 */ /* 0x001fca00078e0002 */
[----:B------:R-:W2:Y:S04]  /*2070*/  LDG.E R14, desc[UR6][R2.64] ;  /* 0x00000006020e7981 */ /* 0x000ea8000c1e1900 */
[----:B------:R-:W3:Y:S01]  /*2080*/  LDG.E R20, desc[UR6][R2.64+0x4] ;  /* 0x0000040602147981 */ /* 0x000ee2000c1e1900 */
[----:B------:R-:W-:Y:S01]  /*2090*/  VIADD R13, R13, 0x2 ;  /* 0x000000020d0d7836 */ /* 0x000fe20000000000 */
[----:B--2---:R-:W-:Y:S02]  /*20a0*/  IABS R9, R14 ;  /* 0x0000000e00097213 */ /* 0x004fe40000000000 */
[----:B------:R-:W-:Y:S02]  /*20b0*/  LOP3.LUT R14, R14, R5, RZ, 0x3c, !PT ;  /* 0x000000050e0e7212 */ /* 0x000fe400078e3cff */
[----:B---3--:R-:W-:Y:S01]  /*20c0*/  IABS R15, R20 ;  /* 0x00000014000f7213 */ /* 0x008fe20000000000 */
[----:B------:R-:W-:Y:S01]  /*20d0*/  IMAD.HI.U32 R16, R8, R9, RZ ;  /* 0x0000000908107227 */ /* 0x000fe200078e00ff */
[----:B------:R-:W-:-:S02]  /*20e0*/  ISETP.GE.AND P2, PT, R14, RZ, PT ;  /* 0x000000ff0e00720c */ /* 0x000fc40003f46270 */
[----:B------:R-:W-:Y:S01]  /*20f0*/  LOP3.LUT R20, R20, R5, RZ, 0x3c, !PT ;  /* 0x0000000514147212 */ /* 0x000fe200078e3cff */
[----:B------:R-:W-:Y:S02]  /*2100*/  IMAD R18, R16, R11, R9 ;  /* 0x0000000b10127224 */ /* 0x000fe400078e0209 */
[----:B------:R-:W-:-:S03]  /*2110*/  IMAD.HI.U32 R22, R8, R15, RZ ;  /* 0x0000000f08167227 */ /* 0x000fc600078e00ff */
[----:B------:R-:W-:Y:S01]  /*2120*/  ISETP.GT.U32.AND P6, PT, R7, R18, PT ;  /* 0x000000120700720c */ /* 0x000fe20003fc4070 */
[----:B------:R-:W-:-:S05]  /*2130*/  IMAD R24, R22, R11, R15 ;  /* 0x0000000b16187224 */ /* 0x000fca00078e020f */
[----:B------:R-:W-:-:S07]  /*2140*/  ISETP.GT.U32.AND P4, PT, R7, R24, PT ;  /* 0x000000180700720c */ /* 0x000fce0003f84070 */
[----:B------:R-:W-:Y:S02]  /*2150*/  @!P6 IMAD.IADD R18, R18, 0x1, -R7 ;  /* 0x000000011212e824 */ /* 0x000fe400078e0a07 */
[----:B------:R-:W-:-:S03]  /*2160*/  @!P6 VIADD R16, R16, 0x1 ;  /* 0x000000011010e836 */ /* 0x000fc60000000000 */
[-C--:B------:R-:W-:Y:S01]  /*2170*/  ISETP.GE.U32.AND P5, PT, R18, R7.reuse, PT ;  /* 0x000000071200720c */ /* 0x080fe20003fa6070 */
[----:B------:R-:W-:Y:S01]  /*2180*/  @!P4 VIADD R22, R22, 0x1 ;  /* 0x000000011616c836 */ /* 0x000fe20000000000 */
[----:B------:R-:W-:-:S04]  /*2190*/  @!P4 IADD3 R24, PT, PT, R24, -R7, RZ ;  /* 0x800000071818c210 */ /* 0x000fc80007ffe0ff */
[----:B------:R-:W-:-:S07]  /*21a0*/  ISETP.GE.U32.AND P3, PT, R24, R7, PT ;  /* 0x000000071800720c */ /* 0x000fce0003f66070 */
[----:B------:R-:W-:Y:S01]  /*21b0*/  @P5 VIADD R16, R16, 0x1 ;  /* 0x0000000110105836 */ /* 0x000fe20000000000 */
[----:B------:R-:W-:-:S03]  /*21c0*/  ISETP.GE.AND P5, PT, R20, RZ, PT ;  /* 0x000000ff1400720c */ /* 0x000fc60003fa6270 */
[----:B------:R-:W-:Y:S02]  /*21d0*/  @!P2 IMAD.MOV R16, RZ, RZ, -R16 ;  /* 0x000000ffff10a224 */ /* 0x000fe400078e0a10 */
[----:B------:R-:W-:-:S03]  /*21e0*/  @P3 VIADD R22, R22, 0x1 ;  /* 0x0000000116163836 */ /* 0x000fc60000000000 */
[----:B------:R-:W-:-:S05]  /*21f0*/  SEL R16, R10, R16, !P0 ;  /* 0x000000100a107207 */ /* 0x000fca0004000000 */
[----:B------:R-:W-:Y:S02]  /*2200*/  @!P5 IMAD.MOV R22, RZ, RZ, -R22 ;  /* 0x000000ffff16d224 */ /* 0x000fe400078e0a16 */
[----:B------:R-:W-:-:S03]  /*2210*/  IMAD.HI R2, R16, 0x66666667, RZ ;  /* 0x6666666710027827 */ /* 0x000fc600078e02ff */
[----:B------:R-:W-:Y:S02]  /*2220*/  SEL R22, R10, R22, !P0 ;  /* 0x000000160a167207 */ /* 0x000fe40004000000 */
[----:B------:R-:W-:-:S03]  /*2230*/  SHF.R.U32.HI R3, RZ, 0x1f, R2 ;  /* 0x0000001fff037819 */ /* 0x000fc60000011602 */
[----:B------:R-:W-:Y:S01]  /*2240*/  IMAD.HI R9, R22, 0x66666667, RZ ;  /* 0x6666666716097827 */ /* 0x000fe200078e02ff */
[----:B------:R-:W-:-:S04]  /*2250*/  LEA.HI.SX32 R3, R2, R3, 0x1e ;  /* 0x0000000302037211 */ /* 0x000fc800078ff2ff */
[----:B------:R-:W-:Y:S01]  /*2260*/  SHF.R.U32.HI R2, RZ, 0x1f, R9 ;  /* 0x0000001fff027819 */ /* 0x000fe20000011609 */
[----:B------:R-:W-:-:S03]  /*2270*/  IMAD R3, R3, -0xa, R16 ;  /* 0xfffffff603037824 */ /* 0x000fc600078e0210 */
[----:B------:R-:W-:Y:S01]  /*2280*/  LEA.HI.SX32 R9, R9, R2, 0x1e ;  /* 0x0000000209097211 */ /* 0x000fe200078ff2ff */
[----:B------:R-:W-:Y:S01]  /*2290*/  VIADD R2, R4, 0x1 ;  /* 0x0000000104027836 */ /* 0x000fe20000000000 */
[----:B------:R-:W-:-:S03]  /*22a0*/  ISETP.GT.AND P2, PT, R3, R0, PT ;  /* 0x000000000300720c */ /* 0x000fc60003f44270 */
[----:B------:R-:W-:-:S05]  /*22b0*/  IMAD R9, R9, -0xa, R22 ;  /* 0xfffffff609097824 */ /* 0x000fca00078e0216 */
[----:B------:R-:W-:-:S05]  /*22c0*/  ISETP.GT.AND P3, PT, R9, R0, PT ;  /* 0x000000000900720c */ /* 0x000fca0003f64270 */
[----:B------:R-:W-:-:S05]  /*22d0*/  @P2 IADD3 R2, PT, PT, R4, RZ, RZ ;  /* 0x000000ff04022210 */ /* 0x000fca0007ffe0ff */
[----:B------:R-:W-:-:S03]  /*22e0*/  VIADD R4, R2, 0x1 ;  /* 0x0000000102047836 */ /* 0x000fc60000000000 */
[----:B------:R-:W-:-:S07]  /*22f0*/  @P3 IMAD.MOV R4, RZ, RZ, R2 ;  /* 0x000000ffff043224 */ /* 0x000fce00078e0202 */
.L_x_8:
[----:B------:R-:W-:Y:S05]  /*2300*/  BSYNC.RECONVERGENT B1 ;  /* 0x0000000000017941 */ /* 0x000fea0003800200 */
.L_x_7:
[----:B------:R-:W-:Y:S01]  /*2310*/  IMAD.MOV.U32 R14, RZ, RZ, R12 ;  /* 0x000000ffff0e7224 */ /* 0x000fe200078e000c */
[----:B------:R-:W-:Y:S06]  /*2320*/  @P1 BRA `(.L_x_1) ;  /* 0x0000000000601947 */ /* 0x000fec0003800000 */
[----:B------:R-:W0:Y:S02]  /*2330*/  LDC.64 R2, c[0x0][0x380] ;  /* 0x0000e000ff027b82 */ /* 0x000e240000000a00 */
[----:B0-----:R-:W-:-:S06]  /*2340*/  IMAD.WIDE.U32 R2, R13, 0x4, R2 ;  /* 0x000000040d027825 */ /* 0x001fcc00078e0002 */
[----:B------:R-:W2:Y:S02]  /*2350*/  LDG.E R2, desc[UR6][R2.64] ;  /* 0x0000000602027981 */ /* 0x000ea4000c1e1900 */
[----:B--2---:R-:W-:-:S05]  /*2360*/  IABS R9, R2 ;  /* 0x0000000200097213 */ /* 0x004fca0000000000 */
[----:B------:R-:W-:-:S04]  /*2370*/  IMAD.HI.U32 R14, R8, R9, RZ ;  /* 0x00000009080e7227 */ /* 0x000fc800078e00ff */
[----:B------:R-:W-:Y:S01]  /*2380*/  IMAD R16, R14, R11, R9 ;  /* 0x0000000b0e107224 */ /* 0x000fe200078e0209 */
[----:B------:R-:W-:-:S04]  /*2390*/  LOP3.LUT R9, R2, R5, RZ, 0x3c, !PT ;  /* 0x0000000502097212 */ /* 0x000fc800078e3cff */
[----:B------:R-:W-:Y:S02]  /*23a0*/  ISETP.GT.U32.AND P2, PT, R7, R16, PT ;  /* 0x000000100700720c */ /* 0x000fe40003f44070 */
[----:B------:R-:W-:-:S11]  /*23b0*/  ISETP.GE.AND P3, PT, R9, RZ, PT ;  /* 0x000000ff0900720c */ /* 0x000fd60003f66270 */
[----:B------:R-:W-:Y:S02]  /*23c0*/  @!P2 IMAD.IADD R16, R16, 0x1, -R7 ;  /* 0x000000011010a824 */ /* 0x000fe400078e0a07 */
[----:B------:R-:W-:-:S03]  /*23d0*/  @!P2 VIADD R14, R14, 0x1 ;  /* 0x000000010e0ea836 */ /* 0x000fc60000000000 */
[----:B------:R-:W-:-:S13]  /*23e0*/  ISETP.GE.U32.AND P1, PT, R16, R7, PT ;  /* 0x000000071000720c */ /* 0x000fda0003f26070 */
[----:B------:R-:W-:-:S05]  /*23f0*/  @P1 VIADD R14, R14, 0x1 ;  /* 0x000000010e0e1836 */ /* 0x000fca0000000000 */
[----:B------:R-:W-:-:S04]  /*2400*/  @!P3 IADD3 R14, PT, PT, -R14, RZ, RZ ;  /* 0x000000ff0e0eb210 */ /* 0x000fc80007ffe1ff */
[----:B------:R-:W-:-:S05]  /*2410*/  SEL R14, R10, R14, !P0 ;  /* 0x0000000e0a0e7207 */ /* 0x000fca0004000000 */
[----:B------:R-:W-:-:S05]  /*2420*/  IMAD.HI R2, R14, 0x66666667, RZ ;  /* 0x666666670e027827 */ /* 0x000fca00078e02ff */
[----:B------:R-:W-:-:S04]  /*2430*/  SHF.R.U32.HI R3, RZ, 0x1f, R2 ;  /* 0x0000001fff037819 */ /* 0x000fc80000011602 */
[----:B------:R-:W-:Y:S01]  /*2440*/  LEA.HI.SX32 R3, R2, R3, 0x1e ;  /* 0x0000000302037211 */ /* 0x000fe200078ff2ff */
[----:B------:R-:W-:-:S04]  /*2450*/  VIADD R2, R4, 0x1 ;  /* 0x0000000104027836 */ /* 0x000fc80000000000 */
[----:B------:R-:W-:Y:S02]  /*2460*/  IMAD R3, R3, -0xa, R14 ;  /* 0xfffffff603037824 */ /* 0x000fe400078e020e */
[----:B------:R-:W-:-:S03]  /*2470*/  IMAD.MOV.U32 R14, RZ, RZ, R12 ;  /* 0x000000ffff0e7224 */ /* 0x000fc600078e000c */
[----:B------:R-:W-:-:S13]  /*2480*/  ISETP.GT.AND P1, PT, R3, R0, PT ;  /* 0x000000000300720c */ /* 0x000fda0003f24270 */
[----:B------:R-:W-:-:S04]  /*2490*/  @P1 IMAD.MOV R2, RZ, RZ, R4 ;  /* 0x000000ffff021224 */ /* 0x000fc800078e0204 */
[----:B------:R-:W-:-:S07]  /*24a0*/  IMAD.MOV.U32 R4, RZ, RZ, R2 ;  /* 0x000000ffff047224 */ /* 0x000fce00078e0002 */
.L_x_1:
[----:B------:R-:W-:Y:S05]  /*24b0*/  BSYNC.RECONVERGENT B0 ;  /* 0x0000000000007941 */ /* 0x000fea0003800200 */
.L_x_0:
[----:B------:R-:W0:Y:S01]  /*24c0*/  LDCU UR4, c[0x0][0x390] ;  /* 0x00007200ff0477ac */ /* 0x000e220008000800 */
[----:B------:R-:W-:Y:S01]  /*24d0*/  BSSY.RECONVERGENT B0, `(.L_x_9) ;  /* 0x0000171000007945 */ /* 0x000fe20003800200 */
[----:B------:R-:W-:Y:S01]  /*24e0*/  IMAD.MOV.U32 R19, RZ, RZ, RZ ;  /* 0x000000ffff137224 */ /* 0x000fe200078e00ff */
[----:B0-----:R-:W-:-:S13]  /*24f0*/  ISETP.GE.AND P1, PT, R14, UR4, PT ;  /* 0x000000040e007c0c */ /* 0x001fda000bf26270 */
[----:B------:R-:W-:Y:S05]  /*2500*/  @P1 BRA `(.L_x_10) ;  /* 0x0000001400b41947 */ /* 0x000fea0003800000 */
[C---:B------:R-:W-:Y:S01]  /*2510*/  VIADD R2, R14.reuse, -UR4 ;  /* 0x800000040e027c36 */ /* 0x040fe20008000000 */
[----:B------:R-:W-:Y:S01]  /*2520*/  IADD3 R12, PT, PT, -R14, UR4, RZ ;  /* 0x000000040e0c7c10 */ /* 0x000fe2000fffe1ff */
[----:B------:R-:W-:Y:S01]  /*2530*/  BSSY.RECONVERGENT B1, `(.L_x_11) ;  /* 0x00000c5000017945 */ /* 0x000fe20003800200 */
[----:B------:R-:W-:Y:S02]  /*2540*/  IMAD.MOV.U32 R19, RZ, RZ, RZ ;  /* 0x000000ffff137224 */ /* 0x000fe400078e00ff */
[----:B------:R-:W-:Y:S02]  /*2550*/  ISETP.GT.U32.AND P1, PT, R2, -0x8, PT ;  /* 0xfffffff80200780c */ /* 0x000fe40003f24070 */
[----:B------:R-:W-:-:S04]  /*2560*/  LOP3.LUT R21, R12, 0x7, RZ, 0xc0, !PT ;  /* 0x000000070c157812 */ /* 0x000fc800078ec0ff */
[----:B------:R-:W-:-:S07]  /*2570*/  ISETP.NE.AND P2, PT, R21, RZ, PT ;  /* 0x000000ff1500720c */ /* 0x000fce0003f45270 */
[----:B------:R-:W-:Y:S06]  /*2580*/  @P1 BRA `(.L_x_12) ;  /* 0x0000000800fc1947 */ /* 0x000fec0003800000 */
[----:B------:R-:W0:Y:S01]  /*2590*/  LDC.64 R2, c[0x0][0x380] ;  /* 0x0000e000ff027b82 */ /* 0x000e220000000a00 */
[----:B------:R-:W-:Y:S01]  /*25a0*/  MOV R13, R7 ;  /* 0x00000007000d7202 */ /* 0x000fe20000000f00 */
[----:B------:R-:W-:Y:S01]  /*25b0*/  IMAD.MOV.U32 R17, RZ, RZ, R10 ;  /* 0x000000ffff117224 */ /* 0x000fe200078e000a */
[-C--:B------:R-:W-:Y:S01]  /*25c0*/  IABS R7, R5.reuse ;  /* 0x0000000500077213 */ /* 0x080fe20000000000 */
[----:B------:R-:W-:Y:S01]  /*25d0*/  IMAD.MOV.U32 R15, RZ, RZ, R8 ;  /* 0x000000ffff0f7224 */ /* 0x000fe200078e0008 */
[----:B------:R-:W-:Y:S01]  /*25e0*/  LOP3.LUT R16, R12, 0xfffffff8, RZ, 0xc0, !PT ;  /* 0xfffffff80c107812 */ /* 0x000fe200078ec0ff */
[----:B------:R-:W-:Y:S01]  /*25f0*/  IMAD.MOV.U32 R19, RZ, RZ, RZ ;  /* 0x000000ffff137224 */ /* 0x000fe200078e00ff */
[-C--:B------:R-:W-:Y:S01]  /*2600*/  IABS R18, R5.reuse ;  /* 0x0000000500127213 */ /* 0x080fe20000000000 */
[----:B------:R-:W-:Y:S01]  /*2610*/  IMAD.MOV R11, RZ, RZ, -R7 ;  /* 0x000000ffff0b7224 */ /* 0x000fe200078e0a07 */
[----:B------:R-:W-:Y:S01]  /*2620*/  LOP3.LUT R10, RZ, R5, RZ, 0x33, !PT ;  /* 0x00000005ff0a7212 */ /* 0x000fe200078e33ff */
[----:B------:R-:W-:-:S02]  /*2630*/  IMAD.MOV R16, RZ, RZ, -R16 ;  /* 0x000000ffff107224 */ /* 0x000fc400078e0a10 */
[----:B0-----:R-:W-:-:S03]  /*2640*/  IMAD.WIDE.U32 R2, R14, 0x4, R2 ;  /* 0x000000040e027825 */ /* 0x001fc600078e0002 */
[----:B------:R-:W-:-:S05]  /*2650*/  IADD3 R2, P1, PT, R2, 0x10, RZ ;  /* 0x0000001002027810 */ /* 0x000fca0007f3e0ff */
[----:B------:R-:W-:Y:S01]  /*2660*/  IMAD.X R3, RZ, RZ, R3, P1 ;  /* 0x000000ffff037224 */ /* 0x000fe200008e0603 */
[----:B------:R-:W-:Y:S02]  /*2670*/  PLOP3.LUT P1, PT, P0, PT, PT, 0x80, 0x8 ;  /* 0x000000000008781c */ /* 0x000fe4000072f070 */
[----:B------:R-:W-:-:S13]  /*2680*/  ISETP.NE.AND P0, PT, R5, RZ, PT ;  /* 0x000000ff0500720c */ /* 0x000fda0003f05270 */
.L_x_13:
[----:B------:R-:W2:Y:S01]  /*2690*/  LDG.E R8, desc[UR6][R2.64+-0x10] ;  /* 0xfffff00602087981 */ /* 0x000ea2000c1e1900 */
[----:B------:R-:W-:-:S03]  /*26a0*/  IMAD.MOV.U32 R7, RZ, RZ, R18 ;  /* 0x000000ffff077224 */ /* 0x000fc600078e0012 */
[----:B------:R-:W3:Y:S01]  /*26b0*/  LDG.E R26, desc[UR6][R2.64+-0xc] ;  /* 0xfffff406021a7981 */ /* 0x000ee2000c1e1900 */
[----:B------:R-:W0:Y:S08]  /*26c0*/  I2F.RP R23, R7 ;  /* 0x0000000700177306 */ /* 0x000e300000209400 */
[----:B0-----:R-:W0:Y:S02]  /*26d0*/  MUFU.RCP R23, R23 ;  /* 0x0000001700177308 */ /* 0x001e240000001000 */
[----:B0-----:R-:W-:-:S06]  /*26e0*/  VIADD R9, R23, 0xffffffe ;  /* 0x0ffffffe17097836 */ /* 0x001fcc0000000000 */
[----:B------:R-:W0:Y:S01]  /*26f0*/  F2I.FTZ.U32.TRUNC.NTZ R9, R9 ;  /* 0x0000000900097305 */ /* 0x000e22000021f000 */
[----:B--2---:R-:W-:Y:S02]  /*2700*/  IABS R22, R8 ;  /* 0x0000000800167213 */ /* 0x004fe40000000000 */
[----:B------:R-:W-:-:S03]  /*2710*/  LOP3.LUT R8, R8, R5, RZ, 0x3c, !PT ;  /* 0x0000000508087212 */ /* 0x000fc600078e3cff */
[----:B------:R-:W-:Y:S01]  /*2720*/  IMAD.HI.U32 R20, R15, R22, RZ ;  /* 0x000000160f147227 */ /* 0x000fe200078e00ff */
[----:B------:R-:W-:-:S03]  /*2730*/  ISETP.GE.AND P5, PT, R8, RZ, PT ;  /* 0x000000ff0800720c */ /* 0x000fc60003fa6270 */
[----:B------:R-:W-:-:S05]  /*2740*/  IMAD R22, R20, R11, R22 ;  /* 0x0000000b14167224 */ /* 0x000fca00078e0216 */
[----:B------:R-:W-:-:S13]  /*2750*/  ISETP.GT.U32.AND P4, PT, R13, R22, PT ;  /* 0x000000160d00720c */ /* 0x000fda0003f84070 */
[----:B------:R-:W-:Y:S01]  /*2760*/  @!P4 IADD3 R22, PT, PT, R22, -R7, RZ ;  /* 0x800000071616c210 */ /* 0x000fe20007ffe0ff */
[----:B------:R-:W-:-:S03]  /*2770*/  @!P4 VIADD R20, R20, 0x1 ;  /* 0x000000011414c836 */ /* 0x000fc60000000000 */
[----:B------:R-:W-:-:S13]  /*2780*/  ISETP.GE.U32.AND P3, PT, R22, R13, PT ;  /* 0x0000000d1600720c */ /* 0x000fda0003f66070 */
[----:B------:R-:W-:-:S04]  /*2790*/  @P3 VIADD R20, R20, 0x1 ;  /* 0x0000000114143836 */ /* 0x000fc80000000000 */
[----:B------:R-:W-:-:S05]  /*27a0*/  @!P5 IMAD.MOV R20, RZ, RZ, -R20 ;  /* 0x000000ffff14d224 */ /* 0x000fca00078e0a14 */
[----:B------:R-:W-:Y:S01]  /*27b0*/  SEL R22, R10, R20, !P0 ;  /* 0x000000140a167207 */ /* 0x000fe20004000000 */
[----:B0-----:R-:W-:-:S04]  /*27c0*/  IMAD.MOV R20, RZ, RZ, -R9 ;  /* 0x000000ffff147224 */ /* 0x001fc800078e0a09 */
[----:B------:R-:W-:-:S04]  /*27d0*/  IMAD.HI R23, R22, 0x66666667, RZ ;  /* 0x6666666716177827 */ /* 0x000fc800078e02ff */
[----:B------:R-:W-:Y:S01]  /*27e0*/  IMAD R25, R20, R7, RZ ;  /* 0x0000000714197224 */ /* 0x000fe200078e02ff */
[----:B------:R-:W-:-:S04]  /*27f0*/  SHF.R.U32.HI R8, RZ, 0x1f, R23 ;  /* 0x0000001fff087819 */ /* 0x000fc80000011617 */
[----:B------:R-:W-:Y:S01]  /*2800*/  LEA.HI.SX32 R23, R23, R8, 0x1e ;  /* 0x0000000817177211 */ /* 0x000fe200078ff2ff */
[----:B------:R-:W-:-:S04]  /*2810*/  IMAD.MOV.U32 R8, RZ, RZ, RZ ;  /* 0x000000ffff087224 */ /* 0x000fc800078e00ff */
[----:B------:R-:W-:Y:S01]  /*2820*/  IMAD.HI.U32 R8, R9, R25, R8 ;  /* 0x0000001909087227 */ /* 0x000fe200078e0008 */
[----:B---3--:R-:W-:-:S05]  /*2830*/  IABS R9, R26 ;  /* 0x0000001a00097213 */ /* 0x008fca0000000000 */
[----:B------:R-:W-:-:S04]  /*2840*/  IMAD.HI.U32 R24, R8, R9, RZ ;  /* 0x0000000908187227 */ /* 0x000fc800078e00ff */
[----:B------:R-:W-:-:S05]  /*2850*/  IMAD R20, R24, R11, R9 ;  /* 0x0000000b18147224 */ /* 0x000fca00078e0209 */
[----:B------:R-:W-:-:S13]  /*2860*/  ISETP.GT.U32.AND P5, PT, R7, R20, PT ;  /* 0x000000140700720c */ /* 0x000fda0003fa4070 */
[----:B------:R-:W-:-:S05]  /*2870*/  @!P5 IMAD.IADD R20, R20, 0x1, -R7 ;  /* 0x000000011414d824 */ /* 0x000fca00078e0a07 */
[----:B------:R-:W-:Y:S02]  /*2880*/  ISETP.GE.U32.AND P4, PT, R20, R7, PT ;  /* 0x000000071400720c */ /* 0x000fe40003f86070 */
[----:B------:R-:W2:Y:S01]  /*2890*/  LDG.E R20, desc[UR6][R2.64+-0x8] ;  /* 0xfffff80602147981 */ /* 0x000ea2000c1e1900 */
[----:B------:R-:W-:-:S04]  /*28a0*/  LOP3.LUT R26, R26, R5, RZ, 0x3c, !PT ;  /* 0x000000051a1a7212 */ /* 0x000fc800078e3cff */
[----:B------:R-:W-:Y:S02]  /*28b0*/  ISETP.GE.AND P3, PT, R26, RZ, PT ;  /* 0x000000ff1a00720c */ /* 0x000fe40003f66270 */
[----:B------:R-:W-:Y:S01]  /*28c0*/  @!P5 IADD3 R24, PT, PT, R24, 0x1, RZ ;  /* 0x000000011818d810 */ /* 0x000fe20007ffe0ff */
[----:B------:R-:W-:-:S04]  /*28d0*/  IMAD R23, R23, -0xa, R22 ;  /* 0xfffffff617177824 */ /* 0x000fc800078e0216 */
[----:B------:R-:W-:Y:S01]  /*28e0*/  @P4 VIADD R24, R24, 0x1 ;  /* 0x0000000118184836 */ /* 0x000fe20000000000 */
[----:B------:R-:W-:-:S05]  /*28f0*/  ISETP.GE.AND P4, PT, R23, R0, PT ;  /* 0x000000001700720c */ /* 0x000fca0003f86270 */
[----:B------:R-:W-:-:S05]  /*2900*/  @!P3 IMAD.MOV R24, RZ, RZ, -R24 ;  /* 0x000000ffff18b224 */ /* 0x000fca00078e0a18 */
[----:B------:R-:W-:Y:S01]  /*2910*/  SEL R23, R10, R24, !P0 ;  /* 0x000000180a177207 */ /* 0x000fe20004000000 */
[----:B------:R-:W-:-:S04]  /*2920*/  VIADD R9, R19, 0x1 ;  /* 0x0000000113097836 */ /* 0x000fc80000000000 */
[----:B------:R-:W-:-:S04]  /*2930*/  IMAD.HI R24, R23, 0x66666667, RZ ;  /* 0x6666666717187827 */ /* 0x000fc800078e02ff */
[----:B------:R-:W-:Y:S01]  /*2940*/  @P4 IMAD.MOV R9, RZ, RZ, R19 ;  /* 0x000000ffff094224 */ /* 0x000fe200078e0213 */
[----:B------:R-:W-:-:S04]  /*2950*/  SHF.R.U32.HI R19, RZ, 0x1f, R24 ;  /* 0x0000001fff137819 */ /* 0x000fc80000011618 */
[----:B------:R-:W-:Y:S02]  /*2960*/  LEA.HI.SX32 R24, R24, R19, 0x1e ;  /* 0x0000001318187211 */ /* 0x000fe400078ff2ff */
[----:B--2---:R-:W-:-:S05]  /*2970*/  IABS R19, R20 ;  /* 0x0000001400137213 */ /* 0x004fca0000000000 */
[----:B------:R-:W-:-:S04]  /*2980*/  IMAD.HI.U32 R26, R8, R19, RZ ;  /* 0x00000013081a7227 */ /* 0x000fc800078e00ff */
[----:B------:R-:W-:-:S05]  /*2990*/  IMAD R22, R26, R11, R19 ;  /* 0x0000000b1a167224 */ /* 0x000fca00078e0213 */
[----:B------:R-:W-:-:S13]  /*29a0*/  ISETP.GT.U32.AND P4, PT, R7, R22, PT ;  /* 0x000000160700720c */ /* 0x000fda0003f84070 */
[----:B------:R-:W-:-:S05]  /*29b0*/  @!P4 IMAD.IADD R22, R22, 0x1, -R7 ;  /* 0x000000011616c824 */ /* 0x000fca00078e0a07 */
[----:B------:R-:W-:Y:S02]  /*29c0*/  ISETP.GE.U32.AND P3, PT, R22, R7, PT ;  /* 0x000000071600720c */ /* 0x000fe40003f66070 */
[----:B------:R-:W2:Y:S01]  /*29d0*/  LDG.E R22, desc[UR6][R2.64+-0x4] ;  /* 0xfffffc0602167981 */ /* 0x000ea2000c1e1900 */
[----:B------:R-:W-:-:S04]  /*29e0*/  LOP3.LUT R20, R20, R5, RZ, 0x3c, !PT ;  /* 0x0000000514147212 */ /* 0x000fc800078e3cff */
[----:B------:R-:W-:Y:S01]  /*29f0*/  ISETP.GE.AND P5, PT, R20, RZ, PT ;  /* 0x000000ff1400720c */ /* 0x000fe20003fa6270 */
[----:B------:R-:W-:-:S05]  /*2a00*/  @!P4 VIADD R26, R26, 0x1 ;  /* 0x000000011a1ac836 */ /* 0x000fca0000000000 */
[----:B------:R-:W-:-:S07]  /*2a10*/  @P3 VIADD R26, R26, 0x1 ;  /* 0x000000011a1a3836 */ /* 0x000fce0000000000 */
[----:B------:R-:W-:-:S04]  /*2a20*/  @!P5 IADD3 R26, PT, PT, -R26, RZ, RZ ;  /* 0x000000ff1a1ad210 */ /* 0x000fc80007ffe1ff */
[----:B------:R-:W-:Y:S01]  /*2a30*/  SEL R19, R10, R26, !P0 ;  /* 0x0000001a0a137207 */ /* 0x000fe20004000000 */
[----:B------:R-:W-:-:S04]  /*2a40*/  IMAD R23, R24, -0xa, R23 ;  /* 0xfffffff618177824 */ /* 0x000fc800078e0217 */
[----:B------:R-:W-:Y:S01]  /*2a50*/  IMAD.HI R26, R19, 0x66666667, RZ ;  /* 0x66666667131a7827 */ /* 0x000fe200078e02ff */
[----:B------:R-:W-:-:S04]  /*2a60*/  ISETP.GE.AND P3, PT, R23, R0, PT ;  /* 0x000000001700720c */ /* 0x000fc80003f66270 */
        /* <DEDUP_REMOVED lines=9> */
[----:B------:R-:W-:Y:S01]  /*2b00*/  LOP3.LUT R22, R22, R5, RZ, 0x3c, !PT ;  /* 0x0000000516167212 */ /* 0x000fe200078e3cff */
[----:B------:R-:W-:-:S03]  /*2b10*/  @!P4 VIADD R24, R24, 0x1 ;  /* 0x000000011818c836 */ /* 0x000fc60000000000 */
[----:B------:R-:W-:Y:S01]  /*2b20*/  ISETP.GE.AND P4, PT, R22, RZ, PT ;  /* 0x000000ff1600720c */ /* 0x000fe20003f86270 */
[----:B------:R-:W-:-:S05]  /*2b30*/  IMAD R19, R26, -0xa, R19 ;  /* 0xfffffff61a137824 */ /* 0x000fca00078e0213 */
[----:B------:R-:W-:Y:S01]  /*2b40*/  @P5 VIADD R24, R24, 0x1 ;  /* 0x0000000118185836 */ /* 0x000fe20000000000 */
[----:B------:R-:W-:-:S06]  /*2b50*/  ISETP.GE.AND P5, PT, R19, R0, PT ;  /* 0x000000001300720c */ /* 0x000fcc0003fa6270 */
[----:B------:R-:W-:-:S05]  /*2b60*/  @!P4 IMAD.MOV R24, RZ, RZ, -R24 ;  /* 0x000000ffff18c224 */ /* 0x000fca00078e0a18 */
[----:B------:R-:W-:Y:S01]  /*2b70*/  SEL R19, R10, R24, !P0 ;  /* 0x000000180a137207 */ /* 0x000fe20004000000 */
[----:B------:R-:W-:-:S04]  /*2b80*/  VIADD R22, R9, 0x1 ;  /* 0x0000000109167836 */ /* 0x000fc80000000000 */
[----:B------:R-:W-:-:S04]  /*2b90*/  IMAD.HI R24, R19, 0x66666667, RZ ;  /* 0x6666666713187827 */ /* 0x000fc800078e02ff */
[----:B------:R-:W-:Y:S01]  /*2ba0*/  @P3 IMAD.MOV R22, RZ, RZ, R9 ;  /* 0x000000ffff163224 */ /* 0x000fe200078e0209 */
[----:B------:R-:W-:-:S04]  /*2bb0*/  SHF.R.U32.HI R9, RZ, 0x1f, R24 ;  /* 0x0000001fff097819 */ /* 0x000fc80000011618 */
[----:B------:R-:W-:Y:S01]  /*2bc0*/  LEA.HI.SX32 R24, R24, R9, 0x1e ;  /* 0x0000000918187211 */ /* 0x000fe200078ff2ff */
[C---:B------:R-:W-:Y:S01]  /*2bd0*/  VIADD R23, R22.reuse, 0x1 ;  /* 0x0000000116177836 */ /* 0x040fe20000000000 */
[----:B------:R-:W-:Y:S02]  /*2be0*/  @P5 IADD3 R23, PT, PT, R22, RZ, RZ ;  /* 0x000000ff16175210 */ /* 0x000fe40007ffe0ff */
        /* <DEDUP_REMOVED lines=11> */
[----:B------:R-:W-:-:S05]  /*2ca0*/  @!P5 IMAD.MOV R26, RZ, RZ, -R26 ;  /* 0x000000ffff1ad224 */ /* 0x000fca00078e0a1a */
        /* <DEDUP_REMOVED lines=19> */
[----:B------:R-:W-:Y:S01]  /*2de0*/  @!P4 IADD3 R24, PT, PT, -R24, RZ, RZ ;  /* 0x000000ff1818c210 */ /* 0x000fe20007ffe1ff */
[----:B------:R-:W-:-:S03]  /*2df0*/  VIADD R19, R23, 0x1 ;  /* 0x0000000117137836 */ /* 0x000fc60000000000 */
[----:B------:R-:W-:Y:S01]  /*2e00*/  SEL R9, R10, R24, !P0 ;  /* 0x000000180a097207 */ /* 0x000fe20004000000 */
[----:B------:R-:W-:-:S04]  /*2e10*/  @P3 IMAD.MOV R19, RZ, RZ, R23 ;  /* 0x000000ffff133224 */ /* 0x000fc800078e0217 */
[----:B------:R-:W-:-:S04]  /*2e20*/  IMAD.HI R24, R9, 0x66666667, RZ ;  /* 0x6666666709187827 */ /* 0x000fc800078e02ff */
[----:B------:R-:W-:Y:S02]  /*2e30*/  VIADD R23, R19, 0x1 ;  /* 0x0000000113177836 */ /* 0x000fe40000000000 */
        /* <DEDUP_REMOVED lines=20> */
[----:B------:R-:W-:-:S05]  /*2f80*/  LEA.HI.SX32 R20, R20, R9, 0x1e ;  /* 0x0000000914147211 */ /* 0x000fca00078ff2ff */
[----:B------:R-:W-:Y:S01]  /*2f90*/  IMAD R19, R20, -0xa, R19 ;  /* 0xfffffff614137824 */ /* 0x000fe200078e0213 */
[----:B------:R-:W-:Y:S01]  /*2fa0*/  IADD3 R16, PT, PT, R16, 0x8, RZ ;  /* 0x0000000810107810 */ /* 0x000fe20007ffe0ff */
[----:B------:R-:W-:Y:S01]  /*2fb0*/  VIADD R14, R14, 0x8 ;  /* 0x000000080e0e7836 */ /* 0x000fe20000000000 */
[----:B--2---:R-:W-:Y:S02]  /*2fc0*/  IABS R9, R22 ;  /* 0x0000001600097213 */ /* 0x004fe40000000000 */
[----:B------:R-:W-:-:S04]  /*2fd0*/  LOP3.LUT R22, R22, R5, RZ, 0x3c, !PT ;  /* 0x0000000516167212 */ /* 0x000fc800078e3cff */
[----:B------:R-:W-:Y:S01]  /*2fe0*/  ISETP.GE.AND P4, PT, R22, RZ, PT ;  /* 0x000000ff1600720c */ /* 0x000fe20003f86270 */
[----:B------:R-:W-:-:S04]  /*2ff0*/  IMAD.HI.U32 R22, R8, R9, RZ ;  /* 0x0000000908167227 */ /* 0x000fc800078e00ff */
        /* <DEDUP_REMOVED lines=8> */
[----:B------:R-:W-:Y:S01]  /*3080*/  IMAD.HI R22, R9, 0x66666667, RZ ;  /* 0x6666666709167827 */ /* 0x000fe200078e02ff */
[----:B------:R-:W-:-:S04]  /*3090*/  ISETP.GE.AND P4, PT, R19, R0, PT ;  /* 0x000000001300720c */ /* 0x000fc80003f86270 */
[----:B------:R-:W-:-:S04]  /*30a0*/  SHF.R.U32.HI R25, RZ, 0x1f, R22 ;  /* 0x0000001fff197819 */ /* 0x000fc80000011616 */
[----:B------:R-:W-:Y:S01]  /*30b0*/  LEA.HI.SX32 R22, R22, R25, 0x1e ;  /* 0x0000001916167211 */ /* 0x000fe200078ff2ff */
[----:B------:R-:W-:Y:S02]  /*30c0*/  VIADD R19, R23, 0x1 ;  /* 0x0000000117137836 */ /* 0x000fe40000000000 */
[----:B------:R-:W-:Y:S02]  /*30d0*/  @P3 IMAD.MOV R19, RZ, RZ, R23 ;  /* 0x000000ffff133224 */ /* 0x000fe400078e0217 */
[----:B------:R-:W-:-:S05]  /*30e0*/  IMAD R9, R22, -0xa, R9 ;  /* 0xfffffff616097824 */ /* 0x000fca00078e0209 */
[----:B------:R-:W-:Y:S01]  /*30f0*/  ISETP.GE.AND P3, PT, R9, R0, PT ;  /* 0x000000000900720c */ /* 0x000fe20003f66270 */
[----:B------:R-:W-:Y:S02]  /*3100*/  VIADD R9, R19, 0x1 ;  /* 0x0000000113097836 */ /* 0x000fe40000000000 */
[----:B------:R-:W-:Y:S01]  /*3110*/  @P4 IMAD.MOV R9, RZ, RZ, R19 ;  /* 0x000000ffff094224 */ /* 0x000fe200078e0213 */
[----:B------:R-:W-:Y:S02]  /*3120*/  ISETP.NE.AND P4, PT, R16, RZ, PT ;  /* 0x000000ff1000720c */ /* 0x000fe40003f85270 */
[----:B------:R-:W-:Y:S01]  /*3130*/  IADD3 R2, P5, PT, R2, 0x20, RZ ;  /* 0x0000002002027810 */ /* 0x000fe20007fbe0ff */
[----:B------:R-:W-:-:S04]  /*3140*/  VIADD R19, R9, 0x1 ;  /* 0x0000000109137836 */ /* 0x000fc80000000000 */
[----:B------:R-:W-:Y:S02]  /*3150*/  IMAD.X R3, RZ, RZ, R3, P5 ;  /* 0x000000ffff037224 */ /* 0x000fe400028e0603 */
[----:B------:R-:W-:-:S04]  /*3160*/  @P3 IMAD.MOV R19, RZ, RZ, R9 ;  /* 0x000000ffff133224 */ /* 0x000fc800078e0209 */
[----:B------:R-:W-:Y:S05]  /*3170*/  @P4 BRA `(.L_x_13) ;  /* 0xfffffff400444947 */ /* 0x000fea000383ffff */
.L_x_12:
[----:B------:R-:W-:Y:S05]  /*3180*/  BSYNC.RECONVERGENT B1 ;  /* 0x0000000000017941 */ /* 0x000fea0003800200 */
.L_x_11:
        /* <DEDUP_REMOVED lines=14> */
[----:B0-----:R-:W-:-:S03]  /*3270*/  LOP3.LUT R3, R16, R5, RZ, 0x3c, !PT ;  /* 0x0000000510037212 */ /* 0x001fc600078e3cff */
[----:B------:R-:W-:Y:S01]  /*3280*/  IMAD.HI.U32 R26, R8, R13, RZ ;  /* 0x0000000d081a7227 */ /* 0x000fe200078e00ff */
[----:B------:R-:W-:Y:S02]  /*3290*/  ISETP.GE.AND P5, PT, R3, RZ, PT ;  /* 0x000000ff0300720c */ /* 0x000fe40003fa6270 */
[----:B----4-:R-:W-:Y:S01]  /*32a0*/  IABS R15, R22 ;  /* 0x00000016000f7213 */ /* 0x010fe20000000000 */
[----:B------:R-:W-:Y:S01]  /*32b0*/  IMAD R28, R26, R11, R13 ;  /* 0x0000000b1a1c7224 */ /* 0x000fe200078e020d */
[----:B---3--:R-:W-:Y:S02]  /*32c0*/  IABS R13, R24 ;  /* 0x00000018000d7213 */ /* 0x008fe40000000000 */
[----:B-----5:R-:W-:Y:S01]  /*32d0*/  IABS R17, R18 ;  /* 0x0000001200117213 */ /* 0x020fe20000000000 */
[----:B------:R-:W-:Y:S01]  /*32e0*/  IMAD.HI.U32 R2, R8, R15, RZ ;  /* 0x0000000f08027227 */ /* 0x000fe200078e00ff */
[----:B------:R-:W-:Y:S02]  /*32f0*/  ISETP.GT.U32.AND P4, PT, R7, R28, PT ;  /* 0x0000001c0700720c */ /* 0x000fe40003f84070 */
[----:B------:R-:W-:Y:S01]  /*3300*/  LOP3.LUT R24, R24, R5, RZ, 0x3c, !PT ;  /* 0x0000000518187212 */ /* 0x000fe200078e3cff */
[----:B------:R-:W-:Y:S01]  /*3310*/  IMAD.HI.U32 R20, R8, R13, RZ ;  /* 0x0000000d08147227 */ /* 0x000fe200078e00ff */
[----:B------:R-:W-:-:S02]  /*3320*/  LOP3.LUT R22, R22, R5, RZ, 0x3c, !PT ;  /* 0x0000000516167212 */ /* 0x000fc400078e3cff */
[----:B------:R-:W-:Y:S01]  /*3330*/  LOP3.LUT R18, R18, R5, RZ, 0x3c, !PT ;  /* 0x0000000512127212 */ /* 0x000fe200078e3cff */
[----:B------:R-:W-:Y:S02]  /*3340*/  IMAD R13, R20, R11, R13 ;  /* 0x0000000b140d7224 */ /* 0x000fe400078e020d */
[----:B------:R-:W-:-:S03]  /*3350*/  IMAD.HI.U32 R16, R8, R17, RZ ;  /* 0x0000001108107227 */ /* 0x000fc600078e00ff */
[----:B------:R-:W-:Y:S01]  /*3360*/  ISETP.GT.U32.AND P6, PT, R7, R13, PT ;  /* 0x0000000d0700720c */ /* 0x000fe20003fc4070 */
[----:B------:R-:W-:Y:S02]  /*3370*/  @!P4 IMAD.IADD R28, R28, 0x1, -R7 ;  /* 0x000000011c1cc824 */ /* 0x000fe400078e0a07 */
[----:B------:R-:W-:Y:S02]  /*3380*/  IMAD R3, R16, R11, R17 ;  /* 0x0000000b10037224 */ /* 0x000fe400078e0211 */
[----:B------:R-:W-:Y:S01]  /*3390*/  @!P4 VIADD R26, R26, 0x1 ;  /* 0x000000011a1ac836 */ /* 0x000fe20000000000 */
[----:B------:R-:W-:Y:S01]  /*33a0*/  ISETP.GE.U32.AND P3, PT, R28, R7, PT ;  /* 0x000000071c00720c */ /* 0x000fe20003f66070 */
[----:B------:R-:W-:-:S05]  /*33b0*/  IMAD R28, R2, R11, R15 ;  /* 0x0000000b021c7224 */ /* 0x000fca00078e020f */
[----:B------:R-:W-:Y:S01]  /*33c0*/  ISETP.GT.U32.AND P2, PT, R7, R28, PT ;  /* 0x0000001c0700720c */ /* 0x000fe20003f44070 */
[----:B------:R-:W-:Y:S01]  /*33d0*/  @!P6 VIADD R20, R20, 0x1 ;  /* 0x000000011414e836 */ /* 0x000fe20000000000 */
[-C--:B------:R-:W-:Y:S02]  /*33e0*/  @!P6 IADD3 R13, PT, PT, R13, -R7.reuse, RZ ;  /* 0x800000070d0de210 */ /* 0x080fe40007ffe0ff */
[----:B------:R-:W-:Y:S02]  /*33f0*/  ISETP.GE.AND P6, PT, R24, RZ, PT ;  /* 0x000000ff1800720c */ /* 0x000fe40003fc6270 */
[----:B------:R-:W-:Y:S01]  /*3400*/  ISETP.GE.U32.AND P4, PT, R13, R7, PT ;  /* 0x000000070d00720c */ /* 0x000fe20003f86070 */
[----:B------:R-:W-:Y:S01]  /*3410*/  @P3 VIADD R26, R26, 0x1 ;  /* 0x000000011a1a3836 */ /* 0x000fe20000000000 */
[----:B------:R-:W-:-:S03]  /*3420*/  ISETP.GT.U32.AND P3, PT, R7, R3, PT ;  /* 0x000000030700720c */ /* 0x000fc60003f64070 */
[----:B------:R-:W-:Y:S02]  /*3430*/  @!P5 IMAD.MOV R26, RZ, RZ, -R26 ;  /* 0x000000ffff1ad224 */ /* 0x000fe400078e0a1a */
[--C-:B------:R-:W-:Y:S02]  /*3440*/  @!P2 IMAD.IADD R28, R28, 0x1, -R7.reuse ;  /* 0x000000011c1ca824 */ /* 0x100fe400078e0a07 */
[----:B------:R-:W-:Y:S01]  /*3450*/  @!P2 VIADD R2, R2, 0x1 ;  /* 0x000000010202a836 */ /* 0x000fe20000000000 */
[----:B------:R-:W-:Y:S02]  /*3460*/  SEL R26, R10, R26, !P0 ;  /* 0x0000001a0a1a7207 */ /* 0x000fe40004000000 */
[----:B------:R-:W-:Y:S01]  /*3470*/  ISETP.GE.U32.AND P5, PT, R28, R7, PT ;  /* 0x000000071c00720c */ /* 0x000fe20003fa6070 */
[----:B------:R-:W-:Y:S01]  /*3480*/  @P4 VIADD R20, R20, 0x1 ;  /* 0x0000000114144836 */ /* 0x000fe20000000000 */
[----:B------:R-:W-:Y:S01]  /*3490*/  ISETP.GE.AND P4, PT, R22, RZ, PT ;  /* 0x000000ff1600720c */ /* 0x000fe20003f86270 */
[----:B------:R-:W-:-:S02]  /*34a0*/  @!P3 IMAD.IADD R3, R3, 0x1, -R7 ;  /* 0x000000010303b824 */ /* 0x000fc400078e0a07 */
[----:B------:R-:W-:Y:S02]  /*34b0*/  @!P6 IMAD.MOV R20, RZ, RZ, -R20 ;  /* 0x000000ffff14e224 */ /* 0x000fe400078e0a14 */
[----:B------:R-:W-:Y:S01]  /*34c0*/  @!P3 VIADD R16, R16, 0x1 ;  /* 0x000000011010b836 */ /* 0x000fe20000000000 */
[----:B------:R-:W-:Y:S01]  /*34d0*/  ISETP.GE.U32.AND P2, PT, R3, R7, PT ;  /* 0x000000070300720c */ /* 0x000fe20003f46070 */
[----:B------:R-:W-:Y:S01]  /*34e0*/  IMAD.HI R3, R26, 0x66666667, RZ ;  /* 0x666666671a037827 */ /* 0x000fe200078e02ff */
[----:B------:R-:W-:-:S03]  /*34f0*/  SEL R20, R10, R20, !P0 ;  /* 0x000000140a147207 */ /* 0x000fc60004000000 */
[----:B------:R-:W-:Y:S02]  /*3500*/  @P5 IADD3 R2, PT, PT, R2, 0x1, RZ ;  /* 0x0000000102025810 */ /* 0x000fe40007ffe0ff */
[----:B------:R-:W-:Y:S01]  /*3510*/  ISETP.GE.AND P5, PT, R18, RZ, PT ;  /* 0x000000ff1200720c */ /* 0x000fe20003fa6270 */
[----:B------:R-:W-:Y:S01]  /*3520*/  IMAD.HI R13, R20, 0x66666667, RZ ;  /* 0x66666667140d7827 */ /* 0x000fe200078e02ff */
[----:B------:R-:W-:-:S03]  /*3530*/  SHF.R.U32.HI R18, RZ, 0x1f, R3 ;  /* 0x0000001fff127819 */ /* 0x000fc60000011603 */
[----:B------:R-:W-:Y:S01]  /*3540*/  @!P4 IMAD.MOV R2, RZ, RZ, -R2 ;  /* 0x000000ffff02c224 */ /* 0x000fe200078e0a02 */
[----:B------:R-:W-:Y:S01]  /*3550*/  LEA.HI.SX32 R3, R3, R18, 0x1e ;  /* 0x0000001203037211 */ /* 0x000fe200078ff2ff */
[----:B------:R-:W-:-:S03]  /*3560*/  @P2 VIADD R16, R16, 0x1 ;  /* 0x0000000110102836 */ /* 0x000fc60000000000 */
[----:B------:R-:W-:Y:S01]  /*3570*/  SEL R2, R10, R2, !P0 ;  /* 0x000000020a027207 */ /* 0x000fe20004000000 */
[----:B------:R-:W-:Y:S01]  /*3580*/  IMAD.MOV.U32 R17, RZ, RZ, R16 ;  /* 0x000000ffff117224 */ /* 0x000fe200078e0010 */
[----:B------:R-:W-:Y:S01]  /*3590*/  SHF.R.U32.HI R16, RZ, 0x1f, R13 ;  /* 0x0000001fff107819 */ /* 0x000fe2000001160d */
[----:B------:R-:W-:Y:S02]  /*35a0*/  IMAD R3, R3, -0xa, R26 ;  /* 0xfffffff603037824 */ /* 0x000fe400078e021a */
[----:B------:R-:W-:Y:S01]  /*35b0*/  @!P5 IMAD.MOV R17, RZ, RZ, -R17 ;  /* 0x000000ffff11d224 */ /* 0x000fe200078e0a11 */
[----:B------:R-:W-:Y:S01]  /*35c0*/  LEA.HI.SX32 R13, R13, R16, 0x1e ;  /* 0x000000100d0d7211 */ /* 0x000fe200078ff2ff */
[----:B------:R-:W-:Y:S01]  /*35d0*/  IMAD.HI R15, R2, 0x66666667, RZ ;  /* 0x66666667020f7827 */ /* 0x000fe200078e02ff */
[----:B------:R-:W-:Y:S02]  /*35e0*/  ISETP.GE.AND P2, PT, R3, R0, PT ;  /* 0x000000000300720c */ /* 0x000fe40003f46270 */
[----:B------:R-:W-:Y:S01]  /*35f0*/  SEL R17, R10, R17, !P0 ;  /* 0x000000110a117207 */ /* 0x000fe20004000000 */
[----:B------:R-:W-:Y:S01]  /*3600*/  IMAD R13, R13, -0xa, R20 ;  /* 0xfffffff60d0d7824 */ /* 0x000fe200078e0214 */
[----:B------:R-:W-:-:S03]  /*3610*/  SHF.R.U32.HI R16, RZ, 0x1f, R15 ;  /* 0x0000001fff107819 */ /* 0x000fc6000001160f */
[----:B------:R-:W-:Y:S01]  /*3620*/  IMAD.HI R3, R17, 0x66666667, RZ ;  /* 0x6666666711037827 */ /* 0x000fe200078e02ff */
[----:B------:R-:W-:Y:S02]  /*3630*/  LEA.HI.SX32 R15, R15, R16, 0x1e ;  /* 0x000000100f0f7211 */ /* 0x000fe400078ff2ff */
[----:B------:R-:W-:Y:S01]  /*3640*/  ISETP.GE.AND P3, PT, R13, R0, PT ;  /* 0x000000000d00720c */ /* 0x000fe20003f66270 */
[----:B------:R-:W-:Y:S01]  /*3650*/  VIADD R13, R19, 0x1 ;  /* 0x00000001130d7836 */ /* 0x000fe20000000000 */
[----:B------:R-:W-:Y:S01]  /*3660*/  SHF.R.U32.HI R16, RZ, 0x1f, R3 ;  /* 0x0000001fff107819 */ /* 0x000fe20000011603 */
[----:B------:R-:W-:Y:S01]  /*3670*/  IMAD R15, R15, -0xa, R2 ;  /* 0xfffffff60f0f7824 */ /* 0x000fe200078e0202 */
[----:B------:R-:W-:Y:S02]  /*3680*/  @P2 IADD3 R13, PT, PT, R19, RZ, RZ ;  /* 0x000000ff130d2210 */ /* 0x000fe40007ffe0ff */
[----:B------:R-:W-:Y:S02]  /*3690*/  LEA.HI.SX32 R16, R3, R16, 0x1e ;  /* 0x0000001003107211 */ /* 0x000fe400078ff2ff */
[----:B------:R-:W-:Y:S01]  /*36a0*/  ISETP.GE.AND P2, PT, R15, R0, PT ;  /* 0x000000000f00720c */ /* 0x000fe20003f46270 */
[----:B------:R-:W-:-:S02]  /*36b0*/  VIADD R2, R13, 0x1 ;  /* 0x000000010d027836 */ /* 0x000fc40000000000 */
[----:B------:R-:W-:Y:S02]  /*36c0*/  IMAD R17, R16, -0xa, R17 ;  /* 0xfffffff610117824 */ /* 0x000fe400078e0211 */
[----:B------:R-:W-:-:S03]  /*36d0*/  @P3 IMAD.MOV R2, RZ, RZ, R13 ;  /* 0x000000ffff023224 */ /* 0x000fc600078e020d */
[----:B------:R-:W-:Y:S01]  /*36e0*/  ISETP.GE.AND P3, PT, R17, R0, PT ;  /* 0x000000001100720c */ /* 0x000fe20003f66270 */
[----:B------:R-:W-:-:S04]  /*36f0*/  VIADD R3, R2, 0x1 ;  /* 0x0000000102037836 */ /* 0x000fc80000000000 */
[----:B------:R-:W-:-:S04]  /*3700*/  @P2 IMAD.MOV R3, RZ, RZ, R2 ;  /* 0x000000ffff032224 */ /* 0x000fc800078e0202 */
[----:B------:R-:W-:-:S04]  /*3710*/  VIADD R19, R3, 0x1 ;  /* 0x0000000103137836 */ /* 0x000fc80000000000 */
[----:B------:R-:W-:-:S07]  /*3720*/  @P3 IMAD.MOV R19, RZ, RZ, R3 ;  /* 0x000000ffff133224 */ /* 0x000fce00078e0203 */
.L_x_15:
[----:B------:R-:W-:Y:S05]  /*3730*/  BSYNC.RECONVERGENT B1 ;  /* 0x0000000000017941 */ /* 0x000fea0003800200 */
.L_x_14:
[----:B------:R-:W-:Y:S05]  /*3740*/  @!P1 BRA `(.L_x_10) ;  /* 0x0000000400249947 */ /* 0x000fea0003800000 */
        /* <DEDUP_REMOVED lines=21> */
[----:B------:R-:W-:Y:S01]  /*38a0*/  @!P6 IADD3 R18, PT, PT, R18, -R7, RZ ;  /* 0x800000071212e210 */ /* 0x000fe20007ffe0ff */
[----:B------:R-:W-:-:S03]  /*38b0*/  @!P6 VIADD R16, R16, 0x1 ;  /* 0x000000011010e836 */ /* 0x000fc60000000000 */
[----:B------:R-:W-:Y:S02]  /*38c0*/  ISETP.GE.U32.AND P5, PT, R18, R7, PT ;  /* 0x000000071200720c */ /* 0x000fe40003fa6070 */
[----:B------:R-:W-:Y:S02]  /*38d0*/  @!P4 IMAD.IADD R24, R24, 0x1, -R7 ;  /* 0x000000011818c824 */ /* 0x000fe400078e0a07 */
[----:B------:R-:W-:-:S03]  /*38e0*/  @!P4 VIADD R22, R22, 0x1 ;  /* 0x000000011616c836 */ /* 0x000fc60000000000 */
[----:B------:R-:W-:-:S06]  /*38f0*/  ISETP.GE.U32.AND P3, PT, R24, R7, PT ;  /* 0x000000071800720c */ /* 0x000fcc0003f66070 */
[----:B------:R-:W-:Y:S01]  /*3900*/  @P5 VIADD R16, R16, 0x1 ;  /* 0x0000000110105836 */ /* 0x000fe20000000000 */
[----:B------:R-:W-:-:S03]  /*3910*/  ISETP.GE.AND P5, PT, R20, RZ, PT ;  /* 0x000000ff1400720c */ /* 0x000fc60003fa6270 */
[----:B------:R-:W-:-:S03]  /*3920*/  @!P2 IMAD.MOV R16, RZ, RZ, -R16 ;  /* 0x000000ffff10a224 */ /* 0x000fc600078e0a10 */
[----:B------:R-:W-:Y:S02]  /*3930*/  @P3 VIADD R22, R22, 0x1 ;  /* 0x0000000116163836 */ /* 0x000fe40000000000 */
        /* <DEDUP_REMOVED lines=9> */
[----:B------:R-:W-:Y:S02]  /*39d0*/  LEA.HI.SX32 R9, R9, R2, 0x1e ;  /* 0x0000000209097211 */ /* 0x000fe400078ff2ff */
[----:B------:R-:W-:Y:S02]  /*39e0*/  ISETP.GE.AND P2, PT, R3, R0, PT ;  /* 0x000000000300720c */ /* 0x000fe40003f46270 */
[----:B------:R-:W-:Y:S01]  /*39f0*/  IADD3 R2, PT, PT, R19, 0x1, RZ ;  /* 0x0000000113027810 */ /* 0x000fe20007ffe0ff */
[----:B------:R-:W-:-:S05]  /*3a00*/  IMAD R9, R9, -0xa, R22 ;  /* 0xfffffff609097824 */ /* 0x000fca00078e0216 */
[----:B------:R-:W-:-:S05]  /*3a10*/  ISETP.GE.AND P3, PT, R9, R0, PT ;  /* 0x000000000900720c */ /* 0x000fca0003f66270 */
[----:B------:R-:W-:-:S04]  /*3a20*/  @P2 IMAD.MOV R2, RZ, RZ, R19 ;  /* 0x000000ffff022224 */ /* 0x000fc800078e0213 */
[----:B------:R-:W-:-:S04]  /*3a30*/  VIADD R19, R2, 0x1 ;  /* 0x0000000102137836 */ /* 0x000fc80000000000 */
[----:B------:R-:W-:-:S07]  /*3a40*/  @P3 IMAD.MOV R19, RZ, RZ, R2 ;  /* 0x000000ffff133224 */ /* 0x000fce00078e0202 */
.L_x_17:
[----:B------:R-:W-:Y:S05]  /*3a50*/  BSYNC.RECONVERGENT B1 ;  /* 0x0000000000017941 */ /* 0x000fea0003800200 */
.L_x_16:
[----:B------:R-:W-:Y:S05]  /*3a60*/  @P1 BRA `(.L_x_10) ;  /* 0x00000000005c1947 */ /* 0x000fea0003800000 */
[----:B------:R-:W0:Y:S02]  /*3a70*/  LDC.64 R2, c[0x0][0x380] ;  /* 0x0000e000ff027b82 */ /* 0x000e240000000a00 */
[----:B0-----:R-:W-:-:S06]  /*3a80*/  IMAD.WIDE.U32 R14, R14, 0x4, R2 ;  /* 0x000000040e0e7825 */ /* 0x001fcc00078e0002 */
[----:B------:R-:W2:Y:S02]  /*3a90*/  LDG.E R14, desc[UR6][R14.64] ;  /* 0x000000060e0e7981 */ /* 0x000ea4000c1e1900 */
        /* <DEDUP_REMOVED lines=14> */
[----:B------:R-:W-:-:S05]  /*3b80*/  LEA.HI.SX32 R3, R2, R3, 0x1e ;  /* 0x0000000302037211 */ /* 0x000fca00078ff2ff */
[----:B------:R-:W-:-:S05]  /*3b90*/  IMAD R3, R3, -0xa, R8 ;  /* 0xfffffff603037824 */ /* 0x000fca00078e0208 */
[----:B------:R-:W-:Y:S01]  /*3ba0*/  ISETP.GE.AND P0, PT, R3, R0, PT ;  /* 0x000000000300720c */ /* 0x000fe20003f06270 */
[----:B------:R-:W-:-:S12]  /*3bb0*/  VIADD R0, R19, 0x1 ;  /* 0x0000000113007836 */ /* 0x000fd80000000000 */
[----:B------:R-:W-:-:S04]  /*3bc0*/  @P0 IMAD.MOV R0, RZ, RZ, R19 ;  /* 0x000000ffff000224 */ /* 0x000fc800078e0213 */
[----:B------:R-:W-:-:S07]  /*3bd0*/  IMAD.MOV.U32 R19, RZ, RZ, R0 ;  /* 0x000000ffff137224 */ /* 0x000fce00078e0000 */
.L_x_10:
[----:B------:R-:W-:Y:S05]  /*3be0*/  BSYNC.RECONVERGENT B0 ;  /* 0x0000000000007941 */ /* 0x000fea0003800200 */
.L_x_9:
[----:B------:R-:W0:Y:S01]  /*3bf0*/  LDC.64 R2, c[0x0][0x388] ;  /* 0x0000e200ff027b82 */ /* 0x000e220000000a00 */
[----:B------:R-:W-:-:S04]  /*3c00*/  IMAD.IADD R19, R4, 0x1, R19 ;  /* 0x0000000104137824 */ /* 0x000fc800078e0213 */
[----:B0-----:R-:W-:-:S05]  /*3c10*/  IMAD.WIDE.U32 R2, R19, 0x4, R2 ;  /* 0x0000000413027825 */ /* 0x001fca00078e0002 */
[----:B------:R-:W-:Y:S01]  /*3c20*/  STG.E desc[UR6][R2.64], R6 ;  /* 0x0000000602007986 */ /* 0x000fe2000c101906 */
[----:B------:R-:W-:Y:S05]  /*3c30*/  EXIT ;  /* 0x000000000000794d */ /* 0x000fea0003800000 */
        .type           $_Z10radix_sortPiS_ii$__internal_accurate_pow,@function
        .size           $_Z10radix_sortPiS_ii$__internal_accurate_pow,(.L_x_20 - $_Z10radix_sortPiS_ii$__internal_accurate_pow)
$_Z10radix_sortPiS_ii$__internal_accurate_pow:
[----:B------:R-:W0:Y:S01]  /*3c40*/  MUFU.RCP64H R15, 2.25 ;  /* 0x40020000000f7908 */ /* 0x000e220000001800 */
[----:B------:R-:W-:Y:S01]  /*3c50*/  IMAD.MOV.U32 R4, RZ, RZ, 0x0 ;  /* 0x00000000ff047424 */ /* 0x000fe200078e00ff */
[----:B------:R-:W-:Y:S01]  /*3c60*/  MOV R8, 0x41ad3b5a ;  /* 0x41ad3b5a00087802 */ /* 0x000fe20000000f00 */
[----:B------:R-:W-:Y:S01]  /*3c70*/  IMAD.MOV.U32 R5, RZ, RZ, 0x40020000 ;  /* 0x40020000ff057424 */ /* 0x000fe200078e00ff */
[----:B------:R-:W-:Y:S01]  /*3c80*/  UMOV UR8, 0x7d2cafe2 ;  /* 0x7d2cafe200087882 */ /* 0x000fe20000000000 */
[----:B------:R-:W-:Y:S01]  /*3c90*/  IMAD.MOV.U32 R14, RZ, RZ, RZ ;  /* 0x000000ffff0e7224 */ /* 0x000fe200078e00ff */
[----:B------:R-:W-:Y:S01]  /*3ca0*/  UMOV UR9, 0x3eb0f5ff ;  /* 0x3eb0f5ff00097882 */ /* 0x000fe20000000000 */
[----:B------:R-:W-:Y:S02]  /*3cb0*/  IMAD.MOV.U32 R9, RZ, RZ, 0x3ed0f5d2 ;  /* 0x3ed0f5d2ff097424 */ /* 0x000fe400078e00ff */
[----:B------:R-:W-:-:S05]  /*3cc0*/  IMAD.SHL.U32 R7, R3, 0x2, RZ ;  /* 0x0000000203077824 */ /* 0x000fca00078e00ff */
[----:B------:R-:W-:Y:S01]  /*3cd0*/  ISETP.GT.U32.AND P0, PT, R7, -0x2000001, PT ;  /* 0xfdffffff0700780c */ /* 0x000fe20003f04070 */
[----:B0-----:R-:W-:-:S08]  /*3ce0*/  DFMA R4, R14, -R4, 1 ;  /* 0x3ff000000e04742b */ /* 0x001fd00000000804 */
[----:B------:R-:W-:-:S08]  /*3cf0*/  DFMA R4, R4, R4, R4 ;  /* 0x000000040404722b */ /* 0x000fd00000000004 */
[----:B------:R-:W-:-:S08]  /*3d00*/  DFMA R14, R14, R4, R14 ;  /* 0x000000040e0e722b */ /* 0x000fd0000000000e */
[----:B------:R-:W-:-:S08]  /*3d10*/  DMUL R4, R14, 0.25 ;  /* 0x3fd000000e047828 */ /* 0x000fd00000000000 */
[----:B------:R-:W-:-:S08]  /*3d20*/  DFMA R4, R14, 0.25, R4 ;  /* 0x3fd000000e04782b */ /* 0x000fd00000000004 */
[C---:B------:R-:W-:Y:S02]  /*3d30*/  DMUL R10, R4.reuse, R4 ;  /* 0x00000004040a7228 */ /* 0x040fe40000000000 */
[----:B------:R-:W-:-:S06]  /*3d40*/  DADD R18, -R4, 0.25 ;  /* 0x3fd0000004127429 */ /* 0x000fcc0000000100 */
[----:B------:R-:W-:Y:S01]  /*3d50*/  DFMA R8, R10, UR8, R8 ;  /* 0x000000080a087c2b */ /* 0x000fe20008000008 */
[----:B------:R-:W-:Y:S01]  /*3d60*/  UMOV UR8, 0x75488a3f ;  /* 0x75488a3f00087882 */ /* 0x000fe20000000000 */
[----:B------:R-:W-:Y:S01]  /*3d70*/  UMOV UR9, 0x3ef3b20a ;  /* 0x3ef3b20a00097882 */ /* 0x000fe20000000000 */
[----:B------:R-:W-:Y:S02]  /*3d80*/  DADD R20, R18, R18 ;  /* 0x0000000012147229 */ /* 0x000fe40000000012 */
[----:B------:R-:W-:-:S03]  /*3d90*/  DMUL R18, R4, R4 ;  /* 0x0000000404127228 */ /* 0x000fc60000000000 */
[----:B------:R-:W-:Y:S01]  /*3da0*/  DFMA R8, R10, R8, UR8 ;  /* 0x000000080a087e2b */ /* 0x000fe20008000008 */
[----:B------:R-:W-:Y:S01]  /*3db0*/  UMOV UR8, 0xe4faecd5 ;  /* 0xe4faecd500087882 */ /* 0x000fe20000000000 */
[----:B------:R-:W-:Y:S01]  /*3dc0*/  UMOV UR9, 0x3f1745cd ;  /* 0x3f1745cd00097882 */ /* 0x000fe20000000000 */
[C---:B------:R-:W-:Y:S02]  /*3dd0*/  DFMA R20, -R4.reuse, 0.25, R20 ;  /* 0x3fd000000414782b */ /* 0x040fe40000000114 */
[----:B------:R-:W-:-:S03]  /*3de0*/  DFMA R24, R4, R4, -R18 ;  /* 0x000000040418722b */ /* 0x000fc60000000812 */
[----:B------:R-:W-:Y:S01]  /*3df0*/  DFMA R8, R10, R8, UR8 ;  /* 0x000000080a087e2b */ /* 0x000fe20008000008 */
[----:B------:R-:W-:Y:S01]  /*3e00*/  UMOV UR8, 0x258a578b ;  /* 0x258a578b00087882 */ /* 0x000fe20000000000 */
[----:B------:R-:W-:Y:S01]  /*3e10*/  UMOV UR9, 0x3f3c71c7 ;  /* 0x3f3c71c700097882 */ /* 0x000fe20000000000 */
[----:B------:R-:W-:-:S05]  /*3e20*/  DMUL R14, R14, R20 ;  /* 0x000000140e0e7228 */ /* 0x000fca0000000000 */
[----:B------:R-:W-:Y:S01]  /*3e30*/  DFMA R8, R10, R8, UR8 ;  /* 0x000000080a087e2b */ /* 0x000fe20008000008 */
[----:B------:R-:W-:Y:S01]  /*3e40*/  UMOV UR8, 0x9242b910 ;  /* 0x9242b91000087882 */ /* 0x000fe20000000000 */
[----:B------:R-:W-:-:S03]  /*3e50*/  UMOV UR9, 0x3f624924 ;  /* 0x3f62492400097882 */ /* 0x000fc60000000000 */
[----:B------:R-:W-:Y:S02]  /*3e60*/  VIADD R27, R15, 0x100000 ;  /* 0x001000000f1b7836 */ /* 0x000fe40000000000 */
[----:B------:R-:W-:Y:S01]  /*3e70*/  IMAD.MOV.U32 R26, RZ, RZ, R14 ;  /* 0x000000ffff1a7224 */ /* 0x000fe200078e000e */
[----:B------:R-:W-:Y:S01]  /*3e80*/  DFMA R8, R10, R8, UR8 ;  /* 0x000000080a087e2b */ /* 0x000fe20008000008 */
[----:B------:R-:W-:Y:S01]  /*3e90*/  UMOV UR8, 0x99999dfb ;  /* 0x99999dfb00087882 */ /* 0x000fe20000000000 */
[----:B------:R-:W-:-:S03]  /*3ea0*/  UMOV UR9, 0x3f899999 ;  /* 0x3f89999900097882 */ /* 0x000fc60000000000 */
[----:B------:R-:W-:-:S03]  /*3eb0*/  DFMA R24, R4, R26, R24 ;  /* 0x0000001a0418722b */ /* 0x000fc60000000018 */
[----:B------:R-:W-:Y:S01]  /*3ec0*/  DFMA R16, R10, R8, UR8 ;  /* 0x000000080a107e2b */ /* 0x000fe20008000008 */
[----:B------:R-:W-:Y:S01]  /*3ed0*/  UMOV UR8, 0x55555555 ;  /* 0x5555555500087882 */ /* 0x000fe20000000000 */
[----:B------:R-:W-:-:S06]  /*3ee0*/  UMOV UR9, 0x3fb55555 ;  /* 0x3fb5555500097882 */ /* 0x000fcc0000000000 */
[----:B------:R-:W-:-:S08]  /*3ef0*/  DFMA R8, R10, R16, UR8 ;  /* 0x000000080a087e2b */ /* 0x000fd00008000010 */
[----:B------:R-:W-:Y:S01]  /*3f00*/  DADD R22, -R8, UR8 ;  /* 0x0000000808167e29 */ /* 0x000fe20008000100 */
[----:B------:R-:W-:Y:S01]  /*3f10*/  UMOV UR8, 0xb9e7b0 ;  /* 0x00b9e7b000087882 */ /* 0x000fe20000000000 */
[----:B------:R-:W-:-:S06]  /*3f20*/  UMOV UR9, 0x3c46a4cb ;  /* 0x3c46a4cb00097882 */ /* 0x000fcc0000000000 */
[----:B------:R-:W-:Y:S02]  /*3f30*/  DFMA R16, R10, R16, R22 ;  /* 0x000000100a10722b */ /* 0x000fe40000000016 */
[----:B------:R-:W-:-:S06]  /*3f40*/  DMUL R10, R4, R18 ;  /* 0x00000012040a7228 */ /* 0x000fcc0000000000 */
[----:B------:R-:W-:Y:S01]  /*3f50*/  DADD R16, R16, -UR8 ;  /* 0x8000000810107e29 */ /* 0x000fe20008000000 */
[----:B------:R-:W-:Y:S01]  /*3f60*/  UMOV UR8, 0x0 ;  /* 0x0000000000087882 */ /* 0x000fe20000000000 */
[----:B------:R-:W-:Y:S01]  /*3f70*/  DFMA R22, R4, R18, -R10 ;  /* 0x000000120416722b */ /* 0x000fe2000000080a */
[----:B------:R-:W-:-:S05]  /*3f80*/  UMOV UR9, 0x40080000 ;  /* 0x4008000000097882 */ /* 0x000fca0000000000 */
[----:B------:R-:W-:Y:S02]  /*3f90*/  DADD R20, R8, R16 ;  /* 0x0000000008147229 */ /* 0x000fe40000000010 */
[----:B------:R-:W-:-:S06]  /*3fa0*/  DFMA R22, R14, R18, R22 ;  /* 0x000000120e16722b */ /* 0x000fcc0000000016 */
[----:B------:R-:W-:Y:S02]  /*3fb0*/  DMUL R18, R20, R10 ;  /* 0x0000000a14127228 */ /* 0x000fe40000000000 */
[----:B------:R-:W-:Y:S02]  /*3fc0*/  DFMA R22, R4, R24, R22 ;  /* 0x000000180416722b */ /* 0x000fe40000000016 */
[----:B------:R-:W-:-:S04]  /*3fd0*/  DADD R8, R8, -R20 ;  /* 0x0000000008087229 */ /* 0x000fc80000000814 */
[----:B------:R-:W-:-:S04]  /*3fe0*/  DFMA R24, R20, R10, -R18 ;  /* 0x0000000a1418722b */ /* 0x000fc80000000812 */
[----:B------:R-:W-:-:S04]  /*3ff0*/  DADD R8, R16, R8 ;  /* 0x0000000010087229 */ /* 0x000fc80000000008 */
[----:B------:R-:W-:-:S08]  /*4000*/  DFMA R22, R20, R22, R24 ;  /* 0x000000161416722b */ /* 0x000fd00000000018 */
[----:B------:R-:W-:-:S08]  /*4010*/  DFMA R22, R8, R10, R22 ;  /* 0x0000000a0816722b */ /* 0x000fd00000000016 */
[----:B------:R-:W-:-:S08]  /*4020*/  DADD R10, R18, R22 ;  /* 0x00000000120a7229 */ /* 0x000fd00000000016 */
[--C-:B------:R-:W-:Y:S02]  /*4030*/  DADD R8, R4, R10.reuse ;  /* 0x0000000004087229 */ /* 0x100fe4000000000a */
[----:B------:R-:W-:-:S06]  /*4040*/  DADD R18, R18, -R10 ;  /* 0x0000000012127229 */ /* 0x000fcc000000080a */
[----:B------:R-:W-:Y:S02]  /*4050*/  DADD R4, R4, -R8 ;  /* 0x0000000004047229 */ /* 0x000fe40000000808 */
[----:B------:R-:W-:-:S06]  /*4060*/  DADD R18, R22, R18 ;  /* 0x0000000016127229 */ /* 0x000fcc0000000012 */
[----:B------:R-:W-:Y:S01]  /*4070*/  DADD R4, R10, R4 ;  /* 0x000000000a047229 */ /* 0x000fe20000000004 */
[----:B------:R-:W-:Y:S02]  /*4080*/  IMAD.MOV.U32 R10, RZ, RZ, -0x105c611 ;  /* 0xfefa39efff0a7424 */ /* 0x000fe400078e00ff */
[----:B------:R-:W-:-:S05]  /*4090*/  IMAD.MOV.U32 R11, RZ, RZ, 0x3fe62e42 ;  /* 0x3fe62e42ff0b7424 */ /* 0x000fca00078e00ff */
[----:B------:R-:W-:-:S08]  /*40a0*/  DADD R4, R18, R4 ;  /* 0x0000000012047229 */ /* 0x000fd00000000004 */
[----:B------:R-:W-:Y:S01]  /*40b0*/  DADD R14, R14, R4 ;  /* 0x000000000e0e7229 */ /* 0x000fe20000000004 */
[----:B------:R-:W-:Y:S02]  /*40c0*/  IMAD.MOV.U32 R4, RZ, RZ, -0x105c611 ;  /* 0xfefa39efff047424 */ /* 0x000fe400078e00ff */
[----:B------:R-:W-:-:S05]  /*40d0*/  IMAD.MOV.U32 R5, RZ, RZ, 0x3fe62e42 ;  /* 0x3fe62e42ff057424 */ /* 0x000fca00078e00ff */
[----:B------:R-:W-:-:S08]  /*40e0*/  DADD R16, R8, R14 ;  /* 0x0000000008107229 */ /* 0x000fd0000000000e */
[--C-:B------:R-:W-:Y:S02]  /*40f0*/  DFMA R10, R10, UR8, R16.reuse ;  /* 0x000000080a0a7c2b */ /* 0x100fe40008000010 */
[----:B------:R-:W-:-:S06]  /*4100*/  DADD R8, R8, -R16 ;  /* 0x0000000008087229 */ /* 0x000fcc0000000810 */
[----:B------:R-:W-:Y:S02]  /*4110*/  DFMA R18, -R4, 3, R10 ;  /* 0x400800000412782b */ /* 0x000fe4000000010a */
[----:B------:R-:W-:Y:S01]  /*4120*/  DADD R8, R14, R8 ;  /* 0x000000000e087229 */ /* 0x000fe20000000008 */
[----:B------:R-:W-:Y:S01]  /*4130*/  MOV R14, 0x3b39803f ;  /* 0x3b39803f000e7802 */ /* 0x000fe20000000f00 */
[----:B------:R-:W-:-:S04]  /*4140*/  IMAD.MOV.U32 R15, RZ, RZ, 0x3c7abc9e ;  /* 0x3c7abc9eff0f7424 */ /* 0x000fc800078e00ff */
[----:B------:R-:W-:Y:S01]  /*4150*/  DADD R18, -R16, R18 ;  /* 0x0000000010127229 */ /* 0x000fe20000000112 */
[----:B------:R-:W-:Y:S01]  /*4160*/  LOP3.LUT R17, R3, 0xff0fffff, RZ, 0xc0, !PT ;  /* 0xff0fffff03117812 */ /* 0x000fe200078ec0ff */
[----:B------:R-:W-:-:S03]  /*4170*/  IMAD.MOV.U32 R16, RZ, RZ, R2 ;  /* 0x000000ffff107224 */ /* 0x000fc600078e0002 */
[----:B------:R-:W-:-:S03]  /*4180*/  SEL R17, R17, R3, P0 ;  /* 0x0000000311117207 */ /* 0x000fc60000000000 */
[----:B------:R-:W-:-:S08]  /*4190*/  DADD R8, R8, -R18 ;  /* 0x0000000008087229 */ /* 0x000fd00000000812 */
[----:B------:R-:W-:Y:S01]  /*41a0*/  DFMA R8, R14, UR8, R8 ;  /* 0x000000080e087c2b */ /* 0x000fe20008000008 */
[----:B------:R-:W-:Y:S01]  /*41b0*/  UMOV UR8, 0x3b39803f ;  /* 0x3b39803f00087882 */ /* 0x000fe20000000000 */
[----:B------:R-:W-:-:S06]  /*41c0*/  UMOV UR9, 0x3c7abc9e ;  /* 0x3c7abc9e00097882 */ /* 0x000fcc0000000000 */
[----:B------:R-:W-:-:S08]  /*41d0*/  DADD R14, R10, R8 ;  /* 0x000000000a0e7229 */ /* 0x000fd00000000008 */
[----:B------:R-:W-:Y:S02]  /*41e0*/  DADD R10, R10, -R14 ;  /* 0x000000000a0a7229 */ /* 0x000fe4000000080e */
[----:B------:R-:W-:-:S06]  /*41f0*/  DMUL R2, R14, R16 ;  /* 0x000000100e027228 */ /* 0x000fcc0000000000 */
[----:B------:R-:W-:Y:S02]  /*4200*/  DADD R10, R8, R10 ;  /* 0x00000000080a7229 */ /* 0x000fe4000000000a */
[----:B------:R-:W-:-:S08]  /*4210*/  DFMA R14, R14, R16, -R2 ;  /* 0x000000100e0e722b */ /* 0x000fd00000000802 */
[----:B------:R-:W-:Y:S01]  /*4220*/  DFMA R14, R10, R16, R14 ;  /* 0x000000100a0e722b */ /* 0x000fe2000000000e */
[----:B------:R-:W-:Y:S02]  /*4230*/  IMAD.MOV.U32 R10, RZ, RZ, 0x652b82fe ;  /* 0x652b82feff0a7424 */ /* 0x000fe400078e00ff */
[----:B------:R-:W-:-:S05]  /*4240*/  IMAD.MOV.U32 R11, RZ, RZ, 0x3ff71547 ;  /* 0x3ff71547ff0b7424 */ /* 0x000fca00078e00ff */
[----:B------:R-:W-:-:S08]  /*4250*/  DADD R8, R2, R14 ;  /* 0x0000000002087229 */ /* 0x000fd0000000000e */
[----:B------:R-:W-:Y:S02]  /*4260*/  DFMA R10, R8, R10, 6.75539944105574400000e+15 ;  /* 0x43380000080a742b */ /* 0x000fe4000000000a */
[----:B------:R-:W-:Y:S01]  /*4270*/  FSETP.GEU.AND P0, PT, |R9|, 4.1917929649353027344, PT ;  /* 0x4086232b0900780b */ /* 0x000fe20003f0e200 */
[----:B------:R-:W-:-:S05]  /*4280*/  DADD R2, R2, -R8 ;  /* 0x0000000002027229 */ /* 0x000fca0000000808 */
[----:B------:R-:W-:-:S03]  /*4290*/  DADD R16, R10, -6.75539944105574400000e+15 ;  /* 0xc33800000a107429 */ /* 0x000fc60000000000 */
[----:B------:R-:W-:-:S05]  /*42a0*/  DADD R2, R14, R2 ;  /* 0x000000000e027229 */ /* 0x000fca0000000002 */
[----:B------:R-:W-:-:S08]  /*42b0*/  DFMA R4, R16, -R4, R8 ;  /* 0x800000041004722b */ /* 0x000fd00000000008 */
[----:B------:R-:W-:Y:S01]  /*42c0*/  DFMA R4, R16, -UR8, R4 ;  /* 0x8000000810047c2b */ /* 0x000fe20008000004 */
[----:B------:R-:W-:Y:S01]  /*42d0*/  UMOV UR8, 0x69ce2bdf ;  /* 0x69ce2bdf00087882 */ /* 0x000fe20000000000 */
[----:B------:R-:W-:Y:S01]  /*42e0*/  IMAD.MOV.U32 R16, RZ, RZ, -0x35dec16 ;  /* 0xfca213eaff107424 */ /* 0x000fe200078e00ff */
[----:B------:R-:W-:Y:S01]  /*42f0*/  UMOV UR9, 0x3e5ade15 ;  /* 0x3e5ade1500097882 */ /* 0x000fe20000000000 */
[----:B------:R-:W-:-:S06]  /*4300*/  IMAD.MOV.U32 R17, RZ, RZ, 0x3e928af3 ;  /* 0x3e928af3ff117424 */ /* 0x000fcc00078e00ff */
[----:B------:R-:W-:Y:S01]  /*4310*/  DFMA R16, R4, UR8, R16 ;  /* 0x0000000804107c2b */ /* 0x000fe20008000010 */
[----:B------:R-:W-:Y:S01]  /*4320*/  UMOV UR8, 0x62401315 ;  /* 0x6240131500087882 */ /* 0x000fe20000000000 */
[----:B------:R-:W-:-:S06]  /*4330*/  UMOV UR9, 0x3ec71dee ;  /* 0x3ec71dee00097882 */ /* 0x000fcc0000000000 */
[----:B------:R-:W-:Y:S01]  /*4340*/  DFMA R16, R4, R16, UR8 ;  /* 0x0000000804107e2b */ /* 0x000fe20008000010 */
        /* <DEDUP_REMOVED lines=20> */
[----:B------:R-:W-:-:S08]  /*4490*/  DFMA R16, R4, R16, UR8 ;  /* 0x0000000804107e2b */ /* 0x000fd00008000010 */
[----:B------:R-:W-:-:S08]  /*44a0*/  DFMA R16, R4, R16, 1 ;  /* 0x3ff000000410742b */ /* 0x000fd00000000010 */
[----:B------:R-:W-:-:S10]  /*44b0*/  DFMA R4, R4, R16, 1 ;  /* 0x3ff000000404742b */ /* 0x000fd40000000010 */
[----:B------:R-:W-:Y:S01]  /*44c0*/  LEA R15, R10, R5, 0x14 ;  /* 0x000000050a0f7211 */ /* 0x000fe200078ea0ff */
[----:B------:R-:W-:Y:S01]  /*44d0*/  IMAD.MOV.U32 R14, RZ, RZ, R4 ;  /* 0x000000ffff0e7224 */ /* 0x000fe200078e0004 */
[----:B------:R-:W-:Y:S06]  /*44e0*/  @!P0 BRA `(.L_x_18) ;  /* 0x0000000000348947 */ /* 0x000fec0003800000 */
[----:B------:R-:W-:Y:S01]  /*44f0*/  FSETP.GEU.AND P1, PT, |R9|, 4.2275390625, PT ;  /* 0x408748000900780b */ /* 0x000fe20003f2e200 */
[C---:B------:R-:W-:Y:S02]  /*4500*/  DADD R14, R8.reuse, +INF ;  /* 0x7ff00000080e7429 */ /* 0x040fe40000000000 */
[----:B------:R-:W-:-:S08]  /*4510*/  DSETP.GEU.AND P0, PT, R8, RZ, PT ;  /* 0x000000ff0800722a */ /* 0x000fd00003f0e000 */
[----:B------:R-:W-:Y:S02]  /*4520*/  FSEL R14, R14, RZ, P0 ;  /* 0x000000ff0e0e7208 */ /* 0x000fe40000000000 */
[----:B------:R-:W-:Y:S01]  /*4530*/  FSEL R15, R15, RZ, P0 ;  /* 0x000000ff0f0f7208 */ /* 0x000fe20000000000 */
[----:B------:R-:W-:Y:S06]  /*4540*/  @P1 BRA `(.L_x_18) ;  /* 0x00000000001c1947 */ /* 0x000fec0003800000 */
[----:B------:R-:W-:Y:S01]  /*4550*/  LEA.HI R7, R10, R10, RZ, 0x1 ;  /* 0x0000000a0a077211 */ /* 0x000fe200078f08ff */
[----:B------:R-:W-:-:S03]  /*4560*/  IMAD.MOV.U32 R14, RZ, RZ, RZ ;  /* 0x000000ffff0e7224 */ /* 0x000fc600078e00ff */
[----:B------:R-:W-:-:S05]  /*4570*/  SHF.R.S32.HI R7, RZ, 0x1, R7 ;  /* 0x00000001ff077819 */ /* 0x000fca0000011407 */
[----:B------:R-:W-:Y:S02]  /*4580*/  IMAD.IADD R10, R10, 0x1, -R7 ;  /* 0x000000010a0a7824 */ /* 0x000fe400078e0a07 */
[----:B------:R-:W-:-:S03]  /*4590*/  IMAD R5, R7, 0x100000, R5 ;  /* 0x0010000007057824 */ /* 0x000fc600078e0205 */
[----:B------:R-:W-:-:S06]  /*45a0*/  LEA R15, R10, 0x3ff00000, 0x14 ;  /* 0x3ff000000a0f7811 */ /* 0x000fcc00078ea0ff */
[----:B------:R-:W-:-:S11]  /*45b0*/  DMUL R14, R4, R14 ;  /* 0x0000000e040e7228 */ /* 0x000fd60000000000 */
.L_x_18:
[----:B------:R-:W-:Y:S02]  /*45c0*/  DFMA R2, R2, R14, R14 ;  /* 0x0000000e0202722b */ /* 0x000fe4000000000e */
[----:B------:R-:W-:-:S08]  /*45d0*/  DSETP.NEU.AND P0, PT, |R14|, +INF , PT ;  /* 0x7ff000000e00742a */ /* 0x000fd00003f0d200 */
[----:B------:R-:W-:Y:S01]  /*45e0*/  FSEL R4, R14, R2, !P0 ;  /* 0x000000020e047208 */ /* 0x000fe20004000000 */
[----:B------:R-:W-:Y:S01]  /*45f0*/  IMAD.MOV.U32 R2, RZ, RZ, R0 ;  /* 0x000000ffff027224 */ /* 0x000fe200078e0000 */
[----:B------:R-:W-:Y:S01]  /*4600*/  FSEL R14, R15, R3, !P0 ;  /* 0x000000030f0e7208 */ /* 0x000fe20004000000 */
[----:B------:R-:W-:-:S04]  /*4610*/  IMAD.MOV.U32 R3, RZ, RZ, 0x0 ;  /* 0x00000000ff037424 */ /* 0x000fc800078e00ff */
[----:B------:R-:W-:Y:S05]  /*4620*/  RET.REL.NODEC R2 `(_Z10radix_sortPiS_ii) ;  /* 0xffffffb802747950 */ /* 0x000fea0003c3ffff */
.L_x_19:
[----:B------:R-:W-:-:S00]  /*4630*/  BRA `(.L_x_19) ;  /* 0xfffffffc00fc7947 */ /* 0x000fc0000383ffff */
[----:B------:R-:W-:-:S00]  /*4640*/  NOP ;  /* 0x0000000000007918 */ /* 0x000fc00000000000 */
        /* <DEDUP_REMOVED lines=11> */
.L_x_20:


//--------------------- .nv.shared.reserved.0     --------------------------
	.section	.nv.shared.reserved.0,"aw",@nobits
	.weak		__nv_reservedSMEM_offset_0_alias
	.size		__nv_reservedSMEM_offset_0_alias, 0, 64
	.other		__nv_reservedSMEM_offset_0_alias,@"STO_CUDA_RESERVED_SHARED STV_DEFAULT"
__nv_reservedSMEM_offset_0_alias:
	.zero		0
	.zero		64


//--------------------- .nv.constant0._Z10radix_sortPiS_ii --------------------------
	.section	.nv.constant0._Z10radix_sortPiS_ii,"a",@progbits
	.sectionflags	@""
	.align	4
.nv.constant0._Z10radix_sortPiS_ii:
	.zero		920


//--------------------- SYMBOLS --------------------------

	.type		.nv.reservedSmem.offset0,@object
	.size		.nv.reservedSmem.offset0,0x4
